	.target	sm_90a

	.elftype	@"ET_EXEC"


//--------------------- .note.nv.tkinfo           --------------------------
	.section	.note.nv.tkinfo,"",@"SHT_NOTE"
	.sectionflags	@"SHF_NOTE_NV_TKINFO"
	.tkinfo
        /*0018*/ 	.word	0x00000002
        /*0030*/ 	.string	""
        /*0030*/ 	.string	"ptxas"
        /*0030*/ 	.string	"Cuda compilation tools, release 13.0, V13.0.88"
        /*0030*/ 	.string	"Build cuda_13.0.r13.0/compiler.36424714_0"
        /*0030*/ 	.string	"-arch sm_90a -m 64 "



//--------------------- .note.nv.cuinfo           --------------------------
	.section	.note.nv.cuinfo,"",@"SHT_NOTE"
	.sectionflags	@"SHF_NOTE_NV_CUINFO"
        /*0018*/ 	.short	0x0002
        /*001a*/ 	.short	0x005a
        /*001c*/ 	.short	0x0082
	.zero		2


//--------------------- .nv.info                  --------------------------
	.section	.nv.info,"",@"SHT_CUDA_INFO"
	.align	4


	//----- nvinfo : EIATTR_REGCOUNT
	.align		4
        /*0000*/ 	.byte	0x04, 0x2f
        /*0002*/ 	.short	(.L_15 - .L_14)
	.align		4
.L_14:
        /*0004*/ 	.word	index@(_ZN7cutlass13device_kernelINS_4gemm6kernel13GemmUniversalIN4cute5tupleIJiiiiEEENS1_10collective13CollectiveMmaINS1_34MainloopSm90TmaGmmaWarpSpecializedILi5ENS5_IJNS4_1CILi2EEESB_NSA_ILi1EEEEEENS1_32KernelTmaWarpSpecializedPingpongEEENS5_IJNSA_ILi64EEENSA_ILi256EEENSA_ILi32EEEEEEfNS5_IJlSC_lEEEfSK_NS4_8TiledMMAINS4_8MMA_AtomIJNS4_4SM904GMMA30MMA_64x256x8_F32TF32TF32_SS_TNILNSO_7ScaleInE1ELSQ_1EEEEEENS4_6LayoutINS5_IJSC_SC_SC_EEENS5_IJNSA_ILi0EEESV_SV_EEEEENS5_IJNS4_10UnderscoreESY_SY_EEEEENS4_23SM90_TMA_LOAD_MULTICASTENS4_14ComposedLayoutINS4_7SwizzleILi3ELi4ELi3EEENS4_18smem_ptr_flag_bitsILi32EEENST_INS5_IJNSA_ILi8EEESI_EEENS5_IJSI_SC_EEEEEEEvNS4_8identityES11_S1B_vS1C_EENS_8epilogue10collective6detail29Sm90TmaWarpSpecializedAdapterINS1F_15DefaultEpilogueIfSK_SK_NS1E_6thread17LinearCombinationIfLi1EffLNS1J_9ScaleType4KindE0ELNS_15FloatRoundStyleE2EfEENS1_15EpilogueDefaultEEEEEvvEEEEvNT_6ParamsE)
        /*0008*/ 	.word	0x000000a8


	//----- nvinfo : EIATTR_FRAME_SIZE
	.align		4
.L_15:
        /*000c*/ 	.byte	0x04, 0x11
        /*000e*/ 	.short	(.L_17 - .L_16)
	.align		4
.L_16:
        /*0010*/ 	.word	index@(_ZN7cutlass13device_kernelINS_4gemm6kernel13GemmUniversalIN4cute5tupleIJiiiiEEENS1_10collective13CollectiveMmaINS1_34MainloopSm90TmaGmmaWarpSpecializedILi5ENS5_IJNS4_1CILi2EEESB_NSA_ILi1EEEEEENS1_32KernelTmaWarpSpecializedPingpongEEENS5_IJNSA_ILi64EEENSA_ILi256EEENSA_ILi32EEEEEEfNS5_IJlSC_lEEEfSK_NS4_8TiledMMAINS4_8MMA_AtomIJNS4_4SM904GMMA30MMA_64x256x8_F32TF32TF32_SS_TNILNSO_7ScaleInE1ELSQ_1EEEEEENS4_6LayoutINS5_IJSC_SC_SC_EEENS5_IJNSA_ILi0EEESV_SV_EEEEENS5_IJNS4_10UnderscoreESY_SY_EEEEENS4_23SM90_TMA_LOAD_MULTICASTENS4_14ComposedLayoutINS4_7SwizzleILi3ELi4ELi3EEENS4_18smem_ptr_flag_bitsILi32EEENST_INS5_IJNSA_ILi8EEESI_EEENS5_IJSI_SC_EEEEEEEvNS4_8identityES11_S1B_vS1C_EENS_8epilogue10collective6detail29Sm90TmaWarpSpecializedAdapterINS1F_15DefaultEpilogueIfSK_SK_NS1E_6thread17LinearCombinationIfLi1EffLNS1J_9ScaleType4KindE0ELNS_15FloatRoundStyleE2EfEENS1_15EpilogueDefaultEEEEEvvEEEEvNT_6ParamsE)
        /*0014*/ 	.word	0x00000008


	//----- nvinfo : EIATTR_MIN_STACK_SIZE
	.align		4
.L_17:
        /*0018*/ 	.byte	0x04, 0x12
        /*001a*/ 	.short	(.L_19 - .L_18)
	.align		4
.L_18:
        /*001c*/ 	.word	index@(_ZN7cutlass13device_kernelINS_4gemm6kernel13GemmUniversalIN4cute5tupleIJiiiiEEENS1_10collective13CollectiveMmaINS1_34MainloopSm90TmaGmmaWarpSpecializedILi5ENS5_IJNS4_1CILi2EEESB_NSA_ILi1EEEEEENS1_32KernelTmaWarpSpecializedPingpongEEENS5_IJNSA_ILi64EEENSA_ILi256EEENSA_ILi32EEEEEEfNS5_IJlSC_lEEEfSK_NS4_8TiledMMAINS4_8MMA_AtomIJNS4_4SM904GMMA30MMA_64x256x8_F32TF32TF32_SS_TNILNSO_7ScaleInE1ELSQ_1EEEEEENS4_6LayoutINS5_IJSC_SC_SC_EEENS5_IJNSA_ILi0EEESV_SV_EEEEENS5_IJNS4_10UnderscoreESY_SY_EEEEENS4_23SM90_TMA_LOAD_MULTICASTENS4_14ComposedLayoutINS4_7SwizzleILi3ELi4ELi3EEENS4_18smem_ptr_flag_bitsILi32EEENST_INS5_IJNSA_ILi8EEESI_EEENS5_IJSI_SC_EEEEEEEvNS4_8identityES11_S1B_vS1C_EENS_8epilogue10collective6detail29Sm90TmaWarpSpecializedAdapterINS1F_15DefaultEpilogueIfSK_SK_NS1E_6thread17LinearCombinationIfLi1EffLNS1J_9ScaleType4KindE0ELNS_15FloatRoundStyleE2EfEENS1_15EpilogueDefaultEEEEEvvEEEEvNT_6ParamsE)
        /*0020*/ 	.word	0x00000008
.L_19:


//--------------------- .nv.compat                --------------------------
	.section	.nv.compat,"",@"SHT_CUDA_COMPAT_INFO"
	.align	4
        /*0000*/ 	.byte	0x02, 0x09, 0x01, 0x00, 0x02, 0x02, 0x04, 0x00, 0x02, 0x05, 0x05, 0x00, 0x03, 0x07, 0x01, 0x01
        /*0010*/ 	.byte	0x02, 0x03, 0x01, 0x00, 0x02, 0x06, 0x01, 0x00, 0x04, 0x0b, 0x08, 0x00, 0x00, 0x00, 0x00, 0x00
        /*0020*/ 	.byte	0x00, 0x00, 0x00, 0x00


//--------------------- .nv.info._ZN7cutlass13device_kernelINS_4gemm6kernel13GemmUniversalIN4cute5tupleIJiiiiEEENS1_10collective13CollectiveMmaINS1_34MainloopSm90TmaGmmaWarpSpecializedILi5ENS5_IJNS4_1CILi2EEESB_NSA_ILi1EEEEEENS1_32KernelTmaWarpSpecializedPingpongEEENS5_IJNSA_ILi64EEENSA_ILi256EEENSA_ILi32EEEEEEfNS5_IJlSC_lEEEfSK_NS4_8TiledMMAINS4_8MMA_AtomIJNS4_4SM904GMMA30MMA_64x256x8_F32TF32TF32_SS_TNILNSO_7ScaleInE1ELSQ_1EEEEEENS4_6LayoutINS5_IJSC_SC_SC_EEENS5_IJNSA_ILi0EEESV_SV_EEEEENS5_IJNS4_10UnderscoreESY_SY_EEEEENS4_23SM90_TMA_LOAD_MULTICASTENS4_14ComposedLayoutINS4_7SwizzleILi3ELi4ELi3EEENS4_18smem_ptr_flag_bitsILi32EEENST_INS5_IJNSA_ILi8EEESI_EEENS5_IJSI_SC_EEEEEEEvNS4_8identityES11_S1B_vS1C_EENS_8epilogue10collective6detail29Sm90TmaWarpSpecializedAdapterINS1F_15DefaultEpilogueIfSK_SK_NS1E_6thread17LinearCombinationIfLi1EffLNS1J_9ScaleType4KindE0ELNS_15FloatRoundStyleE2EfEENS1_15EpilogueDefaultEEEEEvvEEEEvNT_6ParamsE --------------------------
	.section	.nv.info._ZN7cutlass13device_kernelINS_4gemm6kernel13GemmUniversalIN4cute5tupleIJiiiiEEENS1_10collective13CollectiveMmaINS1_34MainloopSm90TmaGmmaWarpSpecializedILi5ENS5_IJNS4_1CILi2EEESB_NSA_ILi1EEEEEENS1_32KernelTmaWarpSpecializedPingpongEEENS5_IJNSA_ILi64EEENSA_ILi256EEENSA_ILi32EEEEEEfNS5_IJlSC_lEEEfSK_NS4_8TiledMMAINS4_8MMA_AtomIJNS4_4SM904GMMA30MMA_64x256x8_F32TF32TF32_SS_TNILNSO_7ScaleInE1ELSQ_1EEEEEENS4_6LayoutINS5_IJSC_SC_SC_EEENS5_IJNSA_ILi0EEESV_SV_EEEEENS5_IJNS4_10UnderscoreESY_SY_EEEEENS4_23SM90_TMA_LOAD_MULTICASTENS4_14ComposedLayoutINS4_7SwizzleILi3ELi4ELi3EEENS4_18smem_ptr_flag_bitsILi32EEENST_INS5_IJNSA_ILi8EEESI_EEENS5_IJSI_SC_EEEEEEEvNS4_8identityES11_S1B_vS1C_EENS_8epilogue10collective6detail29Sm90TmaWarpSpecializedAdapterINS1F_15DefaultEpilogueIfSK_SK_NS1E_6thread17LinearCombinationIfLi1EffLNS1J_9ScaleType4KindE0ELNS_15FloatRoundStyleE2EfEENS1_15EpilogueDefaultEEEEEvvEEEEvNT_6ParamsE,"",@"SHT_CUDA_INFO"
	.sectionflags	@""
	.align	4


	//----- nvinfo : EIATTR_CUDA_API_VERSION
	.align		4
        /*0000*/ 	.byte	0x04, 0x37
        /*0002*/ 	.short	(.L_21 - .L_20)
.L_20:
        /*0004*/ 	.word	0x00000082


	//----- nvinfo : EIATTR_KPARAM_INFO
	.align		4
.L_21:
        /*0008*/ 	.byte	0x04, 0x17
        /*000a*/ 	.short	(.L_23 - .L_22)
.L_22:
        /*000c*/ 	.word	0x00000000
        /*0010*/ 	.short	0x0000
        /*0012*/ 	.short	0x0070
        /*0014*/ 	.byte	0x00, 0xf0, 0x01, 0x10


	//----- nvinfo : EIATTR_SPARSE_MMA_MASK
	.align		4
.L_23:
        /*0018*/ 	.byte	0x03, 0x50
        /*001a*/ 	.short	0x0000


	//----- nvinfo : EIATTR_MAXREG_COUNT
	.align		4
        /*001c*/ 	.byte	0x03, 0x1b
        /*001e*/ 	.short	0x00a8


	//----- nvinfo : EIATTR_NUM_BARRIERS
	.align		4
        /*0020*/ 	.byte	0x02, 0x4c
        /*0022*/ 	.byte	0x01
	.zero		1


	//----- nvinfo : EIATTR_EXTERNS
	.align		4
        /*0024*/ 	.byte	0x04, 0x0f
        /*0026*/ 	.short	(.L_25 - .L_24)


	//   ....[0]....
	.align		4
.L_24:
        /*0028*/ 	.word	index@(__assertfail)


	//----- nvinfo : EIATTR_ANNOTATIONS
	.align		4
.L_25:
        /*002c*/ 	.byte	0x04, 0x55
        /*002e*/ 	.short	(.L_27 - .L_26)


	//   ....[0]....
.L_26:
        /*0030*/ 	.word	0x00000001
        /*0034*/ 	.byte	0xd0, 0x0d, 0x00, 0x00, 0x01, 0x00, 0x00, 0x00, 0x60, 0x87, 0x00, 0x00, 0x01, 0x00, 0x00, 0x00
        /*0044*/ 	.byte	0xe0, 0x94, 0x00, 0x00


	//----- nvinfo : EIATTR_MERCURY_ISA_VERSION
	.align		4
.L_27:
        /*0048*/ 	.byte	0x03, 0x5f
        /*004a*/ 	.short	0x0101


	//----- nvinfo : EIATTR_INT_WARP_WIDE_INSTR_OFFSETS
	.align		4
        /*004c*/ 	.byte	0x04, 0x31
        /*004e*/ 	.short	(.L_29 - .L_28)


	//   ....[0]....
.L_28:
        /*0050*/ 	.word	0x00000550


	//   ....[1]....
        /*0054*/ 	.word	0x00000580


	//   ....[2]....
        /*0058*/ 	.word	0x000005c0


	//   ....[3]....
        /*005c*/ 	.word	0x000006f0


	//   ....[4]....
        /*0060*/ 	.word	0x00000700


	//   ....[5]....
        /*0064*/ 	.word	0x00000710


	//   ....[6]....
        /*0068*/ 	.word	0x000007b0


	//   ....[7]....
        /*006c*/ 	.word	0x000007f0


	//   ....[8]....
        /*0070*/ 	.word	0x000020a0


	//----- nvinfo : EIATTR_COOP_GROUP_MASK_REGIDS
	.align		4
.L_29:
        /*0074*/ 	.byte	0x04, 0x29
        /*0076*/ 	.short	(.L_31 - .L_30)


	//   ....[0]....
.L_30:
        /*0078*/ 	.word	0xffffffff


	//   ....[1]....
        /*007c*/ 	.word	0xffffffff


	//   ....[2]....
        /*0080*/ 	.word	0xffffffff


	//   ....[3]....
        /*0084*/ 	.word	0xffffffff


	//   ....[4]....
        /*0088*/ 	.word	0xffffffff


	//   ....[5]....
        /*008c*/ 	.word	0xffffffff


	//   ....[6]....
        /*0090*/ 	.word	0xffffffff


	//----- nvinfo : EIATTR_COOP_GROUP_INSTR_OFFSETS
	.align		4
.L_31:
        /*0094*/ 	.byte	0x04, 0x28
        /*0096*/ 	.short	(.L_33 - .L_32)


	//   ....[0]....
.L_32:
        /*0098*/ 	.word	0x00000070


	//   ....[1]....
        /*009c*/ 	.word	0x00000080


	//   ....[2]....
        /*00a0*/ 	.word	0x00000140


	//   ....[3]....
        /*00a4*/ 	.word	0x00000310


	//   ....[4]....
        /*00a8*/ 	.word	0x00000350


	//   ....[5]....
        /*00ac*/ 	.word	0x00000730


	//   ....[6]....
        /*00b0*/ 	.word	0x00000970


	//----- nvinfo : EIATTR_REG_RECONFIG
	.align		4
.L_33:
        /*00b4*/ 	.byte	0x01, 0x54
	.zero		2


	//----- nvinfo : EIATTR_SYSCALL_OFFSETS
	.align		4
        /*00b8*/ 	.byte	0x04, 0x46
        /*00ba*/ 	.short	(.L_35 - .L_34)


	//   ....[0]....
.L_34:
        /*00bc*/ 	.word	0x00001800


	//----- nvinfo : EIATTR_MBARRIER_INSTR_OFFSETS
	.align		4
.L_35:
        /*00c0*/ 	.byte	0x04, 0x39
        /*00c2*/ 	.short	(.L_37 - .L_36)


	//   ....[0]....
.L_36:
        /*00c4*/ 	.word	0x00000260
        /*00c8*/ 	.word	0x000000ff
        /*00cc*/ 	.word	0x00000000
        /*00d0*/ 	.short	0x0100
        /*00d2*/ 	.byte	0x08
	.zero		1


	//   ....[1]....
        /*00d4*/ 	.word	0x00000270
        /*00d8*/ 	.word	0x000000ff
        /*00dc*/ 	.word	0x00000028
        /*00e0*/ 	.short	0x0100
        /*00e2*/ 	.byte	0x08
	.zero		1


	//   ....[2]....
        /*00e4*/ 	.word	0x00000280
        /*00e8*/ 	.word	0x000000ff
        /*00ec*/ 	.word	0x00000008
        /*00f0*/ 	.short	0x0100
        /*00f2*/ 	.byte	0x08
	.zero		1


	//   ....[3]....
        /*00f4*/ 	.word	0x00000290
        /*00f8*/ 	.word	0x000000ff
        /*00fc*/ 	.word	0x00000030
        /*0100*/ 	.short	0x0100
        /*0102*/ 	.byte	0x08
	.zero		1


	//   ....[4]....
        /*0104*/ 	.word	0x000002a0
        /*0108*/ 	.word	0x000000ff
        /*010c*/ 	.word	0x00000010
        /*0110*/ 	.short	0x0100
        /*0112*/ 	.byte	0x08
	.zero		1


	//   ....[5]....
        /*0114*/ 	.word	0x000002b0
        /*0118*/ 	.word	0x000000ff
        /*011c*/ 	.word	0x00000038
        /*0120*/ 	.short	0x0100
        /*0122*/ 	.byte	0x08
	.zero		1


	//   ....[6]....
        /*0124*/ 	.word	0x000002c0
        /*0128*/ 	.word	0x000000ff
        /*012c*/ 	.word	0x00000018
        /*0130*/ 	.short	0x0100
        /*0132*/ 	.byte	0x08
	.zero		1


	//   ....[7]....
        /*0134*/ 	.word	0x000002d0
        /*0138*/ 	.word	0x000000ff
        /*013c*/ 	.word	0x00000040
        /*0140*/ 	.short	0x0100
        /*0142*/ 	.byte	0x08
	.zero		1


	//   ....[8]....
        /*0144*/ 	.word	0x000002e0
        /*0148*/ 	.word	0x000000ff
        /*014c*/ 	.word	0x00000020
        /*0150*/ 	.short	0x0100
        /*0152*/ 	.byte	0x08
	.zero		1


	//   ....[9]....
        /*0154*/ 	.word	0x000002f0
        /*0158*/ 	.word	0x000000ff
        /*015c*/ 	.word	0x00000048
        /*0160*/ 	.short	0x0100
        /*0162*/ 	.byte	0x08
	.zero		1


	//   ....[10]....
        /*0164*/ 	.word	0x00000820
        /*0168*/ 	.word	0x000000ff
        /*016c*/ 	.word	0x00000080
        /*0170*/ 	.short	0x0100
        /*0172*/ 	.byte	0x08
	.zero		1


	//   ....[11]....
        /*0174*/ 	.word	0x000008b0
        /*0178*/ 	.word	0x000000ff
        /*017c*/ 	.word	0x00000088
        /*0180*/ 	.short	0x0100
        /*0182*/ 	.byte	0x08
	.zero		1


	//   ....[12]....
        /*0184*/ 	.word	0x000008f0
        /*0188*/ 	.word	0x000000ff
        /*018c*/ 	.word	0x00000060
        /*0190*/ 	.short	0x0100
        /*0192*/ 	.byte	0x09
	.zero		1


	//   ....[13]....
        /*0194*/ 	.word	0x00000900
        /*0198*/ 	.word	0x000000ff
        /*019c*/ 	.word	0x00000068
        /*01a0*/ 	.short	0x0100
        /*01a2*/ 	.byte	0x09
	.zero		1


	//   ....[14]....
        /*01a4*/ 	.word	0x00000910
        /*01a8*/ 	.word	0x000000ff
        /*01ac*/ 	.word	0x00000070
        /*01b0*/ 	.short	0x0100
        /*01b2*/ 	.byte	0x09
	.zero		1


	//   ....[15]....
        /*01b4*/ 	.word	0x00000920
        /*01b8*/ 	.word	0x000000ff
        /*01bc*/ 	.word	0x00000078
        /*01c0*/ 	.short	0x0100
        /*01c2*/ 	.byte	0x09
	.zero		1


	//   ....[16]....
        /*01c4*/ 	.word	0x000016e0
        /*01c8*/ 	.word	0x0000009f
        /*01cc*/ 	.word	0x00000000
        /*01d0*/ 	.short	0x010a
        /*01d2*/ 	.byte	0x2a
	.zero		1


	//   ....[17]....
        /*01d4*/ 	.word	0x00001880
        /*01d8*/ 	.word	0x00000003
        /*01dc*/ 	.word	0x00000000
        /*01e0*/ 	.short	0x010a
        /*01e2*/ 	.byte	0x3f
	.zero		1


	//   ....[18]....
        /*01e4*/ 	.word	0x000018e0
        /*01e8*/ 	.word	0x00000003
        /*01ec*/ 	.word	0x00000000
        /*01f0*/ 	.short	0x010a
        /*01f2*/ 	.byte	0x3f
	.zero		1


	//   ....[19]....
        /*01f4*/ 	.word	0x00001c70
        /*01f8*/ 	.word	0x000000ff
        /*01fc*/ 	.word	0x00000000
        /*0200*/ 	.short	0x010a
        /*0202*/ 	.byte	0x04
	.zero		1


	//   ....[20]....
        /*0204*/ 	.word	0x00001cb0
        /*0208*/ 	.word	0x000000ff
        /*020c*/ 	.word	0x00000000
        /*0210*/ 	.short	0x010a
        /*0212*/ 	.byte	0x04
	.zero		1


	//   ....[21]....
        /*0214*/ 	.word	0x00001f40
        /*0218*/ 	.word	0x00000005
        /*021c*/ 	.word	0x00000000
        /*0220*/ 	.short	0x0101
        /*0222*/ 	.byte	0x3f
	.zero		1


	//   ....[22]....
        /*0224*/ 	.word	0x00002040
        /*0228*/ 	.word	0x000000a0
        /*022c*/ 	.word	0x00000000
        /*0230*/ 	.short	0x0101
        /*0232*/ 	.byte	0x2d
	.zero		1


	//   ....[23]....
        /*0234*/ 	.word	0x00002140
        /*0238*/ 	.word	0x00000003
        /*023c*/ 	.word	0x00000000
        /*0240*/ 	.short	0x0101
        /*0242*/ 	.byte	0x3f
	.zero		1


	//   ....[24]....
        /*0244*/ 	.word	0x00002200
        /*0248*/ 	.word	0x0000009f
        /*024c*/ 	.word	0x00000010
        /*0250*/ 	.short	0x010a
        /*0252*/ 	.byte	0x2a
	.zero		1


	//   ....[25]....
        /*0254*/ 	.word	0x00008780
        /*0258*/ 	.word	0x000000a2
        /*025c*/ 	.word	0x00000000
        /*0260*/ 	.short	0x0101
        /*0262*/ 	.byte	0x2d
	.zero		1


	//   ....[26]....
        /*0264*/ 	.word	0x00009200
        /*0268*/ 	.word	0x0000000a
        /*026c*/ 	.word	0x00000028
        /*0270*/ 	.short	0x010a
        /*0272*/ 	.byte	0x3f
	.zero		1


	//   ....[27]....
        /*0274*/ 	.word	0x000095f0
        /*0278*/ 	.word	0x00000005
        /*027c*/ 	.word	0x00000088
        /*0280*/ 	.short	0x0101
        /*0282*/ 	.byte	0x3f
	.zero		1


	//   ....[28]....
        /*0284*/ 	.word	0x00009d70
        /*0288*/ 	.word	0x00000009
        /*028c*/ 	.word	0x00000000
        /*0290*/ 	.short	0x010a
        /*0292*/ 	.byte	0x3f
	.zero		1


	//   ....[29]....
        /*0294*/ 	.word	0x00009df0
        /*0298*/ 	.word	0x00000008
        /*029c*/ 	.word	0x00000000
        /*02a0*/ 	.short	0x010a
        /*02a2*/ 	.byte	0x3f
	.zero		1


	//   ....[30]....
        /*02a4*/ 	.word	0x00009e80
        /*02a8*/ 	.word	0x00000009
        /*02ac*/ 	.word	0x00000000
        /*02b0*/ 	.short	0x010a
        /*02b2*/ 	.byte	0x3f
	.zero		1


	//   ....[31]....
        /*02b4*/ 	.word	0x00009f10
        /*02b8*/ 	.word	0x00000006
        /*02bc*/ 	.word	0x00000000
        /*02c0*/ 	.short	0x010a
        /*02c2*/ 	.byte	0x3f
	.zero		1


	//   ....[32]....
        /*02c4*/ 	.word	0x00009fa0
        /*02c8*/ 	.word	0x00000003
        /*02cc*/ 	.word	0x00000000
        /*02d0*/ 	.short	0x010a
        /*02d2*/ 	.byte	0x3f
	.zero		1


	//   ....[33]....
        /*02d4*/ 	.word	0x0000a000
        /*02d8*/ 	.word	0x000000a1
        /*02dc*/ 	.word	0x00000000
        /*02e0*/ 	.short	0x010a
        /*02e2*/ 	.byte	0x3f
	.zero		1


	//   ....[34]....
        /*02e4*/ 	.word	0x0000a050
        /*02e8*/ 	.word	0x00000003
        /*02ec*/ 	.word	0x00000000
        /*02f0*/ 	.short	0x010a
        /*02f2*/ 	.byte	0x3f
	.zero		1


	//   ....[35]....
        /*02f4*/ 	.word	0x0000a0b0
        /*02f8*/ 	.word	0x00000005
        /*02fc*/ 	.word	0x00000000
        /*0300*/ 	.short	0x010a
        /*0302*/ 	.byte	0x3f
	.zero		1


	//   ....[36]....
        /*0304*/ 	.word	0x0000a100
        /*0308*/ 	.word	0x000000a1
        /*030c*/ 	.word	0x00000010
        /*0310*/ 	.short	0x010a
        /*0312*/ 	.byte	0x3f
	.zero		1


	//   ....[37]....
        /*0314*/ 	.word	0x0000a1d0
        /*0318*/ 	.word	0x0000000a
        /*031c*/ 	.word	0x00000028
        /*0320*/ 	.short	0x010a
        /*0322*/ 	.byte	0x3f
	.zero		1


	//   ....[38]....
        /*0324*/ 	.word	0x0000a2a0
        /*0328*/ 	.word	0x00000009
        /*032c*/ 	.word	0x00000000
        /*0330*/ 	.short	0x010a
        /*0332*/ 	.byte	0x3f
	.zero		1


	//   ....[39]....
        /*0334*/ 	.word	0x0000a2f0
        /*0338*/ 	.word	0x00000008
        /*033c*/ 	.word	0x00000000
        /*0340*/ 	.short	0x010a
        /*0342*/ 	.byte	0x3f
	.zero		1


	//   ....[40]....
        /*0344*/ 	.word	0x0000a340
        /*0348*/ 	.word	0x00000009
        /*034c*/ 	.word	0x00000000
        /*0350*/ 	.short	0x010a
        /*0352*/ 	.byte	0x3f
	.zero		1


	//   ....[41]....
        /*0354*/ 	.word	0x0000a390
        /*0358*/ 	.word	0x00000006
        /*035c*/ 	.word	0x00000000
        /*0360*/ 	.short	0x010a
        /*0362*/ 	.byte	0x3f
	.zero		1


	//----- nvinfo : EIATTR_NUM_MBARRIERS
	.align		4
.L_37:
        /*0364*/ 	.byte	0x03, 0x38
        /*0366*/ 	.short	0x0010


	//----- nvinfo : EIATTR_EXIT_INSTR_OFFSETS
	.align		4
        /*0368*/ 	.byte	0x04, 0x1c
        /*036a*/ 	.short	(.L_39 - .L_38)


	//   ....[0]....
.L_38:
        /*036c*/ 	.word	0x00001410


	//   ....[1]....
        /*0370*/ 	.word	0x00001470


	//   ....[2]....
        /*0374*/ 	.word	0x00008e10


	//   ....[3]....
        /*0378*/ 	.word	0x00008e40


	//   ....[4]....
        /*037c*/ 	.word	0x00009ff0


	//----- nvinfo : EIATTR_MAX_THREADS
	.align		4
.L_39:
        /*0380*/ 	.byte	0x04, 0x05
        /*0382*/ 	.short	(.L_41 - .L_40)
.L_40:
        /*0384*/ 	.word	0x00000180
        /*0388*/ 	.word	0x00000001
        /*038c*/ 	.word	0x00000001


	//----- nvinfo : EIATTR_CRS_STACK_SIZE
	.align		4
.L_41:
        /*0390*/ 	.byte	0x04, 0x1e
        /*0392*/ 	.short	(.L_43 - .L_42)
.L_42:
        /*0394*/ 	.word	0x00000000


	//----- nvinfo : EIATTR_CBANK_PARAM_SIZE
	.align		4
.L_43:
        /*0398*/ 	.byte	0x03, 0x19
        /*039a*/ 	.short	0x0470


	//----- nvinfo : EIATTR_PARAM_CBANK
	.align		4
        /*039c*/ 	.byte	0x04, 0x0a
        /*039e*/ 	.short	(.L_45 - .L_44)
	.align		4
.L_44:
        /*03a0*/ 	.word	index@(.nv.constant0._ZN7cutlass13device_kernelINS_4gemm6kernel13GemmUniversalIN4cute5tupleIJiiiiEEENS1_10collective13CollectiveMmaINS1_34MainloopSm90TmaGmmaWarpSpecializedILi5ENS5_IJNS4_1CILi2EEESB_NSA_ILi1EEEEEENS1_32KernelTmaWarpSpecializedPingpongEEENS5_IJNSA_ILi64EEENSA_ILi256EEENSA_ILi32EEEEEEfNS5_IJlSC_lEEEfSK_NS4_8TiledMMAINS4_8MMA_AtomIJNS4_4SM904GMMA30MMA_64x256x8_F32TF32TF32_SS_TNILNSO_7ScaleInE1ELSQ_1EEEEEENS4_6LayoutINS5_IJSC_SC_SC_EEENS5_IJNSA_ILi0EEESV_SV_EEEEENS5_IJNS4_10UnderscoreESY_SY_EEEEENS4_23SM90_TMA_LOAD_MULTICASTENS4_14ComposedLayoutINS4_7SwizzleILi3ELi4ELi3EEENS4_18smem_ptr_flag_bitsILi32EEENST_INS5_IJNSA_ILi8EEESI_EEENS5_IJSI_SC_EEEEEEEvNS4_8identityES11_S1B_vS1C_EENS_8epilogue10collective6detail29Sm90TmaWarpSpecializedAdapterINS1F_15DefaultEpilogueIfSK_SK_NS1E_6thread17LinearCombinationIfLi1EffLNS1J_9ScaleType4KindE0ELNS_15FloatRoundStyleE2EfEENS1_15EpilogueDefaultEEEEEvvEEEEvNT_6ParamsE)
        /*03a4*/ 	.short	0x0210
        /*03a6*/ 	.short	0x0470


	//----- nvinfo : EIATTR_SW_WAR
	.align		4
.L_45:
        /*03a8*/ 	.byte	0x04, 0x36
        /*03aa*/ 	.short	(.L_47 - .L_46)
.L_46:
        /*03ac*/ 	.word	0x00000008
.L_47:


//--------------------- .nv.callgraph             --------------------------
	.section	.nv.callgraph,"",@"SHT_CUDA_CALLGRAPH"
	.align	4
	.sectionentsize	8
	.align		4
        /*0000*/ 	.word	0x00000000
	.align		4
        /*0004*/ 	.word	0xffffffff
	.align		4
        /*0008*/ 	.word	index@(_ZN7cutlass13device_kernelINS_4gemm6kernel13GemmUniversalIN4cute5tupleIJiiiiEEENS1_10collective13CollectiveMmaINS1_34MainloopSm90TmaGmmaWarpSpecializedILi5ENS5_IJNS4_1CILi2EEESB_NSA_ILi1EEEEEENS1_32KernelTmaWarpSpecializedPingpongEEENS5_IJNSA_ILi64EEENSA_ILi256EEENSA_ILi32EEEEEEfNS5_IJlSC_lEEEfSK_NS4_8TiledMMAINS4_8MMA_AtomIJNS4_4SM904GMMA30MMA_64x256x8_F32TF32TF32_SS_TNILNSO_7ScaleInE1ELSQ_1EEEEEENS4_6LayoutINS5_IJSC_SC_SC_EEENS5_IJNSA_ILi0EEESV_SV_EEEEENS5_IJNS4_10UnderscoreESY_SY_EEEEENS4_23SM90_TMA_LOAD_MULTICASTENS4_14ComposedLayoutINS4_7SwizzleILi3ELi4ELi3EEENS4_18smem_ptr_flag_bitsILi32EEENST_INS5_IJNSA_ILi8EEESI_EEENS5_IJSI_SC_EEEEEEEvNS4_8identityES11_S1B_vS1C_EENS_8epilogue10collective6detail29Sm90TmaWarpSpecializedAdapterINS1F_15DefaultEpilogueIfSK_SK_NS1E_6thread17LinearCombinationIfLi1EffLNS1J_9ScaleType4KindE0ELNS_15FloatRoundStyleE2EfEENS1_15EpilogueDefaultEEEEEvvEEEEvNT_6ParamsE)
	.align		4
        /*000c*/ 	.word	index@(__assertfail)
	.align		4
        /*0010*/ 	.word	0x00000000
	.align		4
        /*0014*/ 	.word	0xfffffffe
	.align		4
        /*0018*/ 	.word	0x00000000
	.align		4
        /*001c*/ 	.word	0xfffffffd
	.align		4
        /*0020*/ 	.word	0x00000000
	.align		4
        /*0024*/ 	.word	0xfffffffc


//--------------------- .nv.constant4             --------------------------
	.section	.nv.constant4,"a",@progbits
	.align	8
	.align		8
.nv.constant4:
        /*0000*/ 	.dword	__assertfail
	.align		8
        /*0008*/ 	.dword	__unnamed_1
	.align		8
        /*0010*/ 	.dword	_ZN40_INTERNAL_a61f708a_4_k_cu_6ccd4903_249614cuda3std3__45__cpo5beginE
	.align		8
        /*0018*/ 	.dword	_ZN40_INTERNAL_a61f708a_4_k_cu_6ccd4903_249614cuda3std3__45__cpo3endE
	.align		8
        /*0020*/ 	.dword	_ZN40_INTERNAL_a61f708a_4_k_cu_6ccd4903_249614cuda3std3__45__cpo6cbeginE
	.align		8
        /*0028*/ 	.dword	_ZN40_INTERNAL_a61f708a_4_k_cu_6ccd4903_249614cuda3std3__45__cpo4cendE
	.align		8
        /*0030*/ 	.dword	_ZN40_INTERNAL_a61f708a_4_k_cu_6ccd4903_249614cuda3std3__442_GLOBAL__N__a61f708a_4_k_cu_6ccd4903_249616ignoreE
	.align		8
        /*0038*/ 	.dword	_ZN40_INTERNAL_a61f708a_4_k_cu_6ccd4903_249614cuda3std3__419piecewise_constructE
	.align		8
        /*0040*/ 	.dword	_ZN40_INTERNAL_a61f708a_4_k_cu_6ccd4903_249614cuda3std3__48in_placeE
	.align		8
        /*0048*/ 	.dword	_ZN40_INTERNAL_a61f708a_4_k_cu_6ccd4903_249614cuda3std6ranges3__45__cpo4swapE
	.align		8
        /*0050*/ 	.dword	_ZN40_INTERNAL_a61f708a_4_k_cu_6ccd4903_249614cuda3std6ranges3__45__cpo9iter_moveE
	.align		8
        /*0058*/ 	.dword	_ZN40_INTERNAL_a61f708a_4_k_cu_6ccd4903_249614cute7productE
	.align		8
        /*0060*/ 	.dword	_ZN40_INTERNAL_a61f708a_4_k_cu_6ccd4903_249614cute1_E
	.align		8
        /*0068*/ 	.dword	$str$22
	.align		8
        /*0070*/ 	.dword	$str$23


//--------------------- .text._ZN7cutlass13device_kernelINS_4gemm6kernel13GemmUniversalIN4cute5tupleIJiiiiEEENS1_10collective13CollectiveMmaINS1_34MainloopSm90TmaGmmaWarpSpecializedILi5ENS5_IJNS4_1CILi2EEESB_NSA_ILi1EEEEEENS1_32KernelTmaWarpSpecializedPingpongEEENS5_IJNSA_ILi64EEENSA_ILi256EEENSA_ILi32EEEEEEfNS5_IJlSC_lEEEfSK_NS4_8TiledMMAINS4_8MMA_AtomIJNS4_4SM904GMMA30MMA_64x256x8_F32TF32TF32_SS_TNILNSO_7ScaleInE1ELSQ_1EEEEEENS4_6LayoutINS5_IJSC_SC_SC_EEENS5_IJNSA_ILi0EEESV_SV_EEEEENS5_IJNS4_10UnderscoreESY_SY_EEEEENS4_23SM90_TMA_LOAD_MULTICASTENS4_14ComposedLayoutINS4_7SwizzleILi3ELi4ELi3EEENS4_18smem_ptr_flag_bitsILi32EEENST_INS5_IJNSA_ILi8EEESI_EEENS5_IJSI_SC_EEEEEEEvNS4_8identityES11_S1B_vS1C_EENS_8epilogue10collective6detail29Sm90TmaWarpSpecializedAdapterINS1F_15DefaultEpilogueIfSK_SK_NS1E_6thread17LinearCombinationIfLi1EffLNS1J_9ScaleType4KindE0ELNS_15FloatRoundStyleE2EfEENS1_15EpilogueDefaultEEEEEvvEEEEvNT_6ParamsE --------------------------
	.section	.text._ZN7cutlass13device_kernelINS_4gemm6kernel13GemmUniversalIN4cute5tupleIJiiiiEEENS1_10collective13CollectiveMmaINS1_34MainloopSm90TmaGmmaWarpSpecializedILi5ENS5_IJNS4_1CILi2EEESB_NSA_ILi1EEEEEENS1_32KernelTmaWarpSpecializedPingpongEEENS5_IJNSA_ILi64EEENSA_ILi256EEENSA_ILi32EEEEEEfNS5_IJlSC_lEEEfSK_NS4_8TiledMMAINS4_8MMA_AtomIJNS4_4SM904GMMA30MMA_64x256x8_F32TF32TF32_SS_TNILNSO_7ScaleInE1ELSQ_1EEEEEENS4_6LayoutINS5_IJSC_SC_SC_EEENS5_IJNSA_ILi0EEESV_SV_EEEEENS5_IJNS4_10UnderscoreESY_SY_EEEEENS4_23SM90_TMA_LOAD_MULTICASTENS4_14ComposedLayoutINS4_7SwizzleILi3ELi4ELi3EEENS4_18smem_ptr_flag_bitsILi32EEENST_INS5_IJNSA_ILi8EEESI_EEENS5_IJSI_SC_EEEEEEEvNS4_8identityES11_S1B_vS1C_EENS_8epilogue10collective6detail29Sm90TmaWarpSpecializedAdapterINS1F_15DefaultEpilogueIfSK_SK_NS1E_6thread17LinearCombinationIfLi1EffLNS1J_9ScaleType4KindE0ELNS_15FloatRoundStyleE2EfEENS1_15EpilogueDefaultEEEEEvvEEEEvNT_6ParamsE,"ax",@progbits
	.align	128
.text._ZN7cutlass13device_kernelINS_4gemm6kernel13GemmUniversalIN4cute5tupleIJiiiiEEENS1_10collective13CollectiveMmaINS1_34MainloopSm90TmaGmmaWarpSpecializedILi5ENS5_IJNS4_1CILi2EEESB_NSA_ILi1EEEEEENS1_32KernelTmaWarpSpecializedPingpongEEENS5_IJNSA_ILi64EEENSA_ILi256EEENSA_ILi32EEEEEEfNS5_IJlSC_lEEEfSK_NS4_8TiledMMAINS4_8MMA_AtomIJNS4_4SM904GMMA30MMA_64x256x8_F32TF32TF32_SS_TNILNSO_7ScaleInE1ELSQ_1EEEEEENS4_6LayoutINS5_IJSC_SC_SC_EEENS5_IJNSA_ILi0EEESV_SV_EEEEENS5_IJNS4_10UnderscoreESY_SY_EEEEENS4_23SM90_TMA_LOAD_MULTICASTENS4_14ComposedLayoutINS4_7SwizzleILi3ELi4ELi3EEENS4_18smem_ptr_flag_bitsILi32EEENST_INS5_IJNSA_ILi8EEESI_EEENS5_IJSI_SC_EEEEEEEvNS4_8identityES11_S1B_vS1C_EENS_8epilogue10collective6detail29Sm90TmaWarpSpecializedAdapterINS1F_15DefaultEpilogueIfSK_SK_NS1E_6thread17LinearCombinationIfLi1EffLNS1J_9ScaleType4KindE0ELNS_15FloatRoundStyleE2EfEENS1_15EpilogueDefaultEEEEEvvEEEEvNT_6ParamsE:
        .type           _ZN7cutlass13device_kernelINS_4gemm6kernel13GemmUniversalIN4cute5tupleIJiiiiEEENS1_10collective13CollectiveMmaINS1_34MainloopSm90TmaGmmaWarpSpecializedILi5ENS5_IJNS4_1CILi2EEESB_NSA_ILi1EEEEEENS1_32KernelTmaWarpSpecializedPingpongEEENS5_IJNSA_ILi64EEENSA_ILi256EEENSA_ILi32EEEEEEfNS5_IJlSC_lEEEfSK_NS4_8TiledMMAINS4_8MMA_AtomIJNS4_4SM904GMMA30MMA_64x256x8_F32TF32TF32_SS_TNILNSO_7ScaleInE1ELSQ_1EEEEEENS4_6LayoutINS5_IJSC_SC_SC_EEENS5_IJNSA_ILi0EEESV_SV_EEEEENS5_IJNS4_10UnderscoreESY_SY_EEEEENS4_23SM90_TMA_LOAD_MULTICASTENS4_14ComposedLayoutINS4_7SwizzleILi3ELi4ELi3EEENS4_18smem_ptr_flag_bitsILi32EEENST_INS5_IJNSA_ILi8EEESI_EEENS5_IJSI_SC_EEEEEEEvNS4_8identityES11_S1B_vS1C_EENS_8epilogue10collective6detail29Sm90TmaWarpSpecializedAdapterINS1F_15DefaultEpilogueIfSK_SK_NS1E_6thread17LinearCombinationIfLi1EffLNS1J_9ScaleType4KindE0ELNS_15FloatRoundStyleE2EfEENS1_15EpilogueDefaultEEEEEvvEEEEvNT_6ParamsE,@function
        .size           _ZN7cutlass13device_kernelINS_4gemm6kernel13GemmUniversalIN4cute5tupleIJiiiiEEENS1_10collective13CollectiveMmaINS1_34MainloopSm90TmaGmmaWarpSpecializedILi5ENS5_IJNS4_1CILi2EEESB_NSA_ILi1EEEEEENS1_32KernelTmaWarpSpecializedPingpongEEENS5_IJNSA_ILi64EEENSA_ILi256EEENSA_ILi32EEEEEEfNS5_IJlSC_lEEEfSK_NS4_8TiledMMAINS4_8MMA_AtomIJNS4_4SM904GMMA30MMA_64x256x8_F32TF32TF32_SS_TNILNSO_7ScaleInE1ELSQ_1EEEEEENS4_6LayoutINS5_IJSC_SC_SC_EEENS5_IJNSA_ILi0EEESV_SV_EEEEENS5_IJNS4_10UnderscoreESY_SY_EEEEENS4_23SM90_TMA_LOAD_MULTICASTENS4_14ComposedLayoutINS4_7SwizzleILi3ELi4ELi3EEENS4_18smem_ptr_flag_bitsILi32EEENST_INS5_IJNSA_ILi8EEESI_EEENS5_IJSI_SC_EEEEEEEvNS4_8identityES11_S1B_vS1C_EENS_8epilogue10collective6detail29Sm90TmaWarpSpecializedAdapterINS1F_15DefaultEpilogueIfSK_SK_NS1E_6thread17LinearCombinationIfLi1EffLNS1J_9ScaleType4KindE0ELNS_15FloatRoundStyleE2EfEENS1_15EpilogueDefaultEEEEEvvEEEEvNT_6ParamsE,(.L_x_331 - _ZN7cutlass13device_kernelINS_4gemm6kernel13GemmUniversalIN4cute5tupleIJiiiiEEENS1_10collective13CollectiveMmaINS1_34MainloopSm90TmaGmmaWarpSpecializedILi5ENS5_IJNS4_1CILi2EEESB_NSA_ILi1EEEEEENS1_32KernelTmaWarpSpecializedPingpongEEENS5_IJNSA_ILi64EEENSA_ILi256EEENSA_ILi32EEEEEEfNS5_IJlSC_lEEEfSK_NS4_8TiledMMAINS4_8MMA_AtomIJNS4_4SM904GMMA30MMA_64x256x8_F32TF32TF32_SS_TNILNSO_7ScaleInE1ELSQ_1EEEEEENS4_6LayoutINS5_IJSC_SC_SC_EEENS5_IJNSA_ILi0EEESV_SV_EEEEENS5_IJNS4_10UnderscoreESY_SY_EEEEENS4_23SM90_TMA_LOAD_MULTICASTENS4_14ComposedLayoutINS4_7SwizzleILi3ELi4ELi3EEENS4_18smem_ptr_flag_bitsILi32EEENST_INS5_IJNSA_ILi8EEESI_EEENS5_IJSI_SC_EEEEEEEvNS4_8identityES11_S1B_vS1C_EENS_8epilogue10collective6detail29Sm90TmaWarpSpecializedAdapterINS1F_15DefaultEpilogueIfSK_SK_NS1E_6thread17LinearCombinationIfLi1EffLNS1J_9ScaleType4KindE0ELNS_15FloatRoundStyleE2EfEENS1_15EpilogueDefaultEEEEEvvEEEEvNT_6ParamsE)
        .other          _ZN7cutlass13device_kernelINS_4gemm6kernel13GemmUniversalIN4cute5tupleIJiiiiEEENS1_10collective13CollectiveMmaINS1_34MainloopSm90TmaGmmaWarpSpecializedILi5ENS5_IJNS4_1CILi2EEESB_NSA_ILi1EEEEEENS1_32KernelTmaWarpSpecializedPingpongEEENS5_IJNSA_ILi64EEENSA_ILi256EEENSA_ILi32EEEEEEfNS5_IJlSC_lEEEfSK_NS4_8TiledMMAINS4_8MMA_AtomIJNS4_4SM904GMMA30MMA_64x256x8_F32TF32TF32_SS_TNILNSO_7ScaleInE1ELSQ_1EEEEEENS4_6LayoutINS5_IJSC_SC_SC_EEENS5_IJNSA_ILi0EEESV_SV_EEEEENS5_IJNS4_10UnderscoreESY_SY_EEEEENS4_23SM90_TMA_LOAD_MULTICASTENS4_14ComposedLayoutINS4_7SwizzleILi3ELi4ELi3EEENS4_18smem_ptr_flag_bitsILi32EEENST_INS5_IJNSA_ILi8EEESI_EEENS5_IJSI_SC_EEEEEEEvNS4_8identityES11_S1B_vS1C_EENS_8epilogue10collective6detail29Sm90TmaWarpSpecializedAdapterINS1F_15DefaultEpilogueIfSK_SK_NS1E_6thread17LinearCombinationIfLi1EffLNS1J_9ScaleType4KindE0ELNS_15FloatRoundStyleE2EfEENS1_15EpilogueDefaultEEEEEvvEEEEvNT_6ParamsE,@"STO_CUDA_ENTRY STV_DEFAULT"
_ZN7cutlass13device_kernelINS_4gemm6kernel13GemmUniversalIN4cute5tupleIJiiiiEEENS1_10collective13CollectiveMmaINS1_34MainloopSm90TmaGmmaWarpSpecializedILi5ENS5_IJNS4_1CILi2EEESB_NSA_ILi1EEEEEENS1_32KernelTmaWarpSpecializedPingpongEEENS5_IJNSA_ILi64EEENSA_ILi256EEENSA_ILi32EEEEEEfNS5_IJlSC_lEEEfSK_NS4_8TiledMMAINS4_8MMA_AtomIJNS4_4SM904GMMA30MMA_64x256x8_F32TF32TF32_SS_TNILNSO_7ScaleInE1ELSQ_1EEEEEENS4_6LayoutINS5_IJSC_SC_SC_EEENS5_IJNSA_ILi0EEESV_SV_EEEEENS5_IJNS4_10UnderscoreESY_SY_EEEEENS4_23SM90_TMA_LOAD_MULTICASTENS4_14ComposedLayoutINS4_7SwizzleILi3ELi4ELi3EEENS4_18smem_ptr_flag_bitsILi32EEENST_INS5_IJNSA_ILi8EEESI_EEENS5_IJSI_SC_EEEEEEEvNS4_8identityES11_S1B_vS1C_EENS_8epilogue10collective6detail29Sm90TmaWarpSpecializedAdapterINS1F_15DefaultEpilogueIfSK_SK_NS1E_6thread17LinearCombinationIfLi1EffLNS1J_9ScaleType4KindE0ELNS_15FloatRoundStyleE2EfEENS1_15EpilogueDefaultEEEEEvvEEEEvNT_6ParamsE:
[----:B------:R-:W0:Y:S02]  /*0000*/  LDC R1, c[0x0][0x28] ;  /* 0x00000a00ff017b82 */ /* 0x000e240000000800 */
[----:B0-----:R-:W-:Y:S01]  /*0010*/  VIADD R1, R1, 0xfffffff8 ;  /* 0xfffffff801017836 */ /* 0x001fe20000000000 */
[----:B------:R-:W0:Y:S01]  /*0020*/  S2R R4, SR_TID.X ;  /* 0x0000000000047919 */ /* 0x000e220000002100 */
[----:B------:R-:W-:Y:S01]  /*0030*/  ELECT P0, URZ, PT ;  /* 0x00000000003f782f */ /* 0x000fe20003800000 */
[----:B------:R-:W-:Y:S01]  /*0040*/  BSSY B0, `(.L_x_0) ;  /* 0x000000f000007945 */ /* 0x000fe20003800000 */
[--C-:B0-----:R-:W-:Y:S02]  /*0050*/  SHF.R.U32.HI R2, RZ, 0x5, R4.reuse ;  /* 0x00000005ff027819 */ /* 0x101fe40000011604 */
[----:B------:R-:W-:-:S03]  /*0060*/  SHF.R.U32.HI R7, RZ, 0x7, R4 ;  /* 0x00000007ff077819 */ /* 0x000fc60000011604 */
[----:B------:R-:W0:Y:S04]  /*0070*/  SHFL.IDX PT, R5, R2, RZ, 0x1f ;  /* 0x00001fff02057589 */ /* 0x000e2800000e0000 */
[----:B------:R1:W2:Y:S01]  /*0080*/  SHFL.IDX PT, R10, R7, RZ, 0x1f ;  /* 0x00001fff070a7589 */ /* 0x0002a200000e0000 */
[----:B0-----:R-:W-:-:S13]  /*0090*/  ISETP.NE.OR P0, PT, R5, RZ, !P0 ;  /* 0x000000ff0500720c */ /* 0x001fda0004705670 */
[----:B-12---:R-:W-:Y:S05]  /*00a0*/  @P0 BRA `(.L_x_1) ;  /* 0x0000000000200947 */ /* 0x006fea0003800000 */
[----:B------:R-:W-:Y:S02]  /*00b0*/  ULDC.64 UR4, c[0x0][0x198] ;  /* 0x0000660000047ab9 */ /* 0x000fe40000000a00 */
[----:B------:R-:W-:Y:S02]  /*00c0*/  UIADD3 UR6, UP0, UR4, 0xf0, URZ ;  /* 0x000000f004067890 */ /* 0x000fe4000ff1e03f */
[----:B------:R-:W-:Y:S02]  /*00d0*/  UIADD3 UR4, UP1, UR4, 0x1f0, URZ ;  /* 0x000001f004047890 */ /* 0x000fe4000ff3e03f */
[----:B------:R-:W-:Y:S02]  /*00e0*/  UIADD3.X UR7, URZ, UR5, URZ, UP0, !UPT ;  /* 0x000000053f077290 */ /* 0x000fe400087fe43f */
[----:B------:R-:W-:-:S07]  /*00f0*/  UIADD3.X UR5, URZ, UR5, URZ, UP1, !UPT ;  /* 0x000000053f057290 */ /* 0x000fce0008ffe43f */
[----:B------:R0:W-:Y:S02]  /*0100*/  UTMACCTL.PF [UR6] ;  /* 0x00000000060079b9 */ /* 0x0001e40008040000 */
[----:B------:R0:W-:Y:S02]  /*0110*/  UTMACCTL.PF [UR4] ;  /* 0x00000000040079b9 */ /* 0x0001e40008040000 */
[----:B0-----:R-:W-:Y:S01]  /*0120*/  NOP ;  /* 0x0000000000007918 */ /* 0x001fe20000000000 */
.L_x_1:
[----:B------:R-:W-:Y:S05]  /*0130*/  BSYNC B0 ;  /* 0x0000000000007941 */ /* 0x000fea0003800000 */
.L_x_0:
[----:B------:R-:W0:Y:S01]  /*0140*/  SHFL.IDX PT, R8, R2, RZ, 0x1f ;  /* 0x00001fff02087589 */ /* 0x000e2200000e0000 */
[----:B------:R-:W-:-:S04]  /*0150*/  SHF.R.S32.HI R3, RZ, 0x1f, R4 ;  /* 0x0000001fff037819 */ /* 0x000fc80000011404 */
[----:B------:R-:W-:Y:S02]  /*0160*/  LEA.HI R3, R3, R4, RZ, 0x7 ;  /* 0x0000000403037211 */ /* 0x000fe400078f38ff */
[----:B0-----:R-:W-:-:S13]  /*0170*/  ISETP.NE.AND P0, PT, R8, RZ, PT ;  /* 0x000000ff0800720c */ /* 0x001fda0003f05270 */
[----:B------:R-:W-:Y:S05]  /*0180*/  @P0 BRA `(.L_x_2) ;  /* 0x0000000000600947 */ /* 0x000fea0003800000 */
[----:B------:R-:W0:Y:S01]  /*0190*/  S2UR UR8, SR_CgaCtaId ;  /* 0x00000000000879c3 */ /* 0x000e220000008800 */
[----:B------:R-:W-:Y:S01]  /*01a0*/  UMOV UR4, 0x400 ;  /* 0x0000040000047882 */ /* 0x000fe20000000000 */
[----:B------:R-:W-:Y:S01]  /*01b0*/  UMOV UR5, 0x1 ;  /* 0x0000000100057882 */ /* 0x000fe20000000000 */
[----:B------:R-:W-:Y:S01]  /*01c0*/  UMOV UR6, 0x3 ;  /* 0x0000000300067882 */ /* 0x000fe20000000000 */
[----:B------:R-:W-:Y:S01]  /*01d0*/  ELECT P0, URZ, PT ;  /* 0x00000000003f782f */ /* 0x000fe20003800000 */
[----:B------:R-:W-:-:S04]  /*01e0*/  UIADD3 UR6, -UR6, 0x100000, URZ ;  /* 0x0010000006067890 */ /* 0x000fc8000fffe13f */
[----:B------:R-:W-:Y:S02]  /*01f0*/  USHF.L.U32 UR7, UR6, 0xb, URZ ;  /* 0x0000000b06077899 */ /* 0x000fe4000800063f */
[----:B------:R-:W-:Y:S02]  /*0200*/  USHF.L.U32 UR6, UR6, 0x1, URZ ;  /* 0x0000000106067899 */ /* 0x000fe4000800063f */
[----:B0-----:R-:W-:Y:S02]  /*0210*/  ULEA UR8, UR8, UR4, 0x18 ;  /* 0x0000000408087291 */ /* 0x001fe4000f8ec03f */
[----:B------:R-:W-:-:S04]  /*0220*/  UIADD3 UR4, -UR5, 0x100000, URZ ;  /* 0x0010000005047890 */ /* 0x000fc8000fffe13f */
[----:B------:R-:W-:Y:S02]  /*0230*/  USHF.L.U32 UR5, UR4, 0xb, URZ ;  /* 0x0000000b04057899 */ /* 0x000fe4000800063f */
[----:B------:R-:W-:Y:S01]  /*0240*/  USHF.L.U32 UR4, UR4, 0x1, URZ ;  /* 0x0000000104047899 */ /* 0x000fe2000800063f */
[----:B------:R-:W0:Y:S11]  /*0250*/  FENCE.VIEW.ASYNC.S ;  /* 0x00000000000073c6 */ /* 0x000e360000000000 */
[----:B0-----:R0:W1:Y:S01]  /*0260*/  SYNCS.EXCH.64 URZ, [UR8], UR4 ;  /* 0x00000004083f75b2 */ /* 0x0010620008000100 */
[----:B------:R0:W2:Y:S01]  /*0270*/  SYNCS.EXCH.64 URZ, [UR8+0x28], UR6 ;  /* 0x00002806083f75b2 */ /* 0x0000a20008000100 */
[----:B------:R0:W3:Y:S01]  /*0280*/  SYNCS.EXCH.64 URZ, [UR8+0x8], UR4 ;  /* 0x00000804083f75b2 */ /* 0x0000e20008000100 */
[----:B------:R0:W4:Y:S01]  /*0290*/  SYNCS.EXCH.64 URZ, [UR8+0x30], UR6 ;  /* 0x00003006083f75b2 */ /* 0x0001220008000100 */
[----:B------:R0:W0:Y:S01]  /*02a0*/  SYNCS.EXCH.64 URZ, [UR8+0x10], UR4 ;  /* 0x00001004083f75b2 */ /* 0x0000220008000100 */
[----:B------:R0:W0:Y:S01]  /*02b0*/  SYNCS.EXCH.64 URZ, [UR8+0x38], UR6 ;  /* 0x00003806083f75b2 */ /* 0x0000220008000100 */
[----:B------:R0:W0:Y:S01]  /*02c0*/  SYNCS.EXCH.64 URZ, [UR8+0x18], UR4 ;  /* 0x00001804083f75b2 */ /* 0x0000220008000100 */
[----:B------:R0:W0:Y:S01]  /*02d0*/  SYNCS.EXCH.64 URZ, [UR8+0x40], UR6 ;  /* 0x00004006083f75b2 */ /* 0x0000220008000100 */
[----:B------:R0:W0:Y:S01]  /*02e0*/  SYNCS.EXCH.64 URZ, [UR8+0x20], UR4 ;  /* 0x00002004083f75b2 */ /* 0x0000220008000100 */
[----:B------:R0:W0:Y:S01]  /*02f0*/  SYNCS.EXCH.64 URZ, [UR8+0x48], UR6 ;  /* 0x00004806083f75b2 */ /* 0x0000220008000100 */
[----:B------:R-:W-:Y:S01]  /*0300*/  NOP ;  /* 0x0000000000007918 */ /* 0x000fe20000000000 */
.L_x_2:
[----:B------:R-:W5:Y:S01]  /*0310*/  SHFL.IDX PT, R13, R2, RZ, 0x1f ;  /* 0x00001fff020d7589 */ /* 0x000f6200000e0000 */
[----:B------:R-:W1:Y:S01]  /*0320*/  S2UR UR12, SR_CTAID.X ;  /* 0x00000000000c79c3 */ /* 0x000e620000002500 */
[----:B------:R-:W-:Y:S02]  /*0330*/  LOP3.LUT R3, R3, 0xffffff80, RZ, 0xc0, !PT ;  /* 0xffffff8003037812 */ /* 0x000fe400078ec0ff */
[----:B------:R-:W-:Y:S01]  /*0340*/  ELECT P0, URZ, PT ;  /* 0x00000000003f782f */ /* 0x000fe20003800000 */
[----:B------:R2:W3:Y:S01]  /*0350*/  SHFL.IDX PT, R12, R2, RZ, 0x1f ;  /* 0x00001fff020c7589 */ /* 0x0004e200000e0000 */
[----:B------:R-:W-:Y:S01]  /*0360*/  ELECT P1, URZ, PT ;  /* 0x00000000003f782f */ /* 0x000fe20003820000 */
[----:B------:R-:W-:Y:S01]  /*0370*/  NOP ;  /* 0x0000000000007918 */ /* 0x000fe20000000000 */
[----:B------:R-:W-:Y:S01]  /*0380*/  IMAD.IADD R3, R4, 0x1, -R3 ;  /* 0x0000000104037824 */ /* 0x000fe200078e0a03 */
[----:B------:R-:W4:Y:S01]  /*0390*/  S2R R6, SR_CTAID.Y ;  /* 0x0000000000067919 */ /* 0x000f220000002600 */
[----:B0-----:R-:W-:Y:S01]  /*03a0*/  ULDC UR4, c[0x0][0x150] ;  /* 0x0000540000047ab9 */ /* 0x001fe20000000800 */
[----:B------:R-:W0:Y:S01]  /*03b0*/  LDC R14, c[0x0][0x144] ;  /* 0x00005100ff0e7b82 */ /* 0x000e220000000800 */
[----:B------:R-:W-:Y:S01]  /*03c0*/  UMOV UR11, 0x80 ;  /* 0x00000080000b7882 */ /* 0x000fe20000000000 */
[----:B------:R-:W-:Y:S01]  /*03d0*/  SHF.R.S32.HI R0, RZ, 0x1f, R3 ;  /* 0x0000001fff007819 */ /* 0x000fe20000011403 */
[----:B------:R-:W-:Y:S01]  /*03e0*/  NOP ;  /* 0x0000000000007918 */ /* 0x000fe20000000000 */
[C---:B------:R-:W-:Y:S01]  /*03f0*/  VIADD R35, R10.reuse, 0xffffffff ;  /* 0xffffffff0a237836 */ /* 0x040fe20000000000 */
[----:B------:R-:W-:Y:S01]  /*0400*/  ISETP.NE.AND P4, PT, R10, RZ, PT ;  /* 0x000000ff0a00720c */ /* 0x000fe20003f85270 */
[----:B------:R-:W-:Y:S01]  /*0410*/  IMAD.MOV.U32 R153, RZ, RZ, 0x1 ;  /* 0x00000001ff997424 */ /* 0x000fe200078e00ff */
[----:B------:R-:W-:Y:S01]  /*0420*/  LEA.HI R9, R0, R3, RZ, 0x3 ;  /* 0x0000000300097211 */ /* 0x000fe200078f18ff */
[----:B------:R-:W0:Y:S01]  /*0430*/  LDC R15, c[0x0][0x140] ;  /* 0x00005000ff0f7b82 */ /* 0x000e220000000800 */
[----:B------:R-:W-:-:S02]  /*0440*/  ISETP.GE.U32.AND P6, PT, R35, 0x2, PT ;  /* 0x000000022300780c */ /* 0x000fc40003fc6070 */
[--C-:B------:R-:W-:Y:S02]  /*0450*/  SHF.R.S32.HI R11, RZ, 0x3, R9.reuse ;  /* 0x00000003ff0b7819 */ /* 0x100fe40000011409 */
[----:B--2---:R-:W-:Y:S02]  /*0460*/  SHF.R.S32.HI R2, RZ, 0x1f, R9 ;  /* 0x0000001fff027819 */ /* 0x004fe40000011409 */
[----:B------:R-:W-:Y:S01]  /*0470*/  SHF.R.S32.HI R9, RZ, 0x1f, R8 ;  /* 0x0000001fff097819 */ /* 0x000fe20000011408 */
[----:B------:R-:W2:Y:S01]  /*0480*/  LDC R25, c[0x0][0x148] ;  /* 0x00005200ff197b82 */ /* 0x000ea20000000800 */
[----:B-----5:R-:W-:Y:S02]  /*0490*/  ISETP.NE.OR P0, PT, R13, RZ, !P0 ;  /* 0x000000ff0d00720c */ /* 0x020fe40004705670 */
[----:B-1----:R-:W-:Y:S02]  /*04a0*/  I2FP.F32.U32 R13, UR12 ;  /* 0x0000000c000d7c45 */ /* 0x002fe40008201000 */
[----:B------:R-:W-:-:S02]  /*04b0*/  LEA.HI R2, R2, R11, RZ, 0x2 ;  /* 0x0000000b02027211 */ /* 0x000fc400078f10ff */
[----:B------:R-:W-:Y:S01]  /*04c0*/  LEA.HI R9, R9, R8, RZ, 0x2 ;  /* 0x0000000809097211 */ /* 0x000fe200078f10ff */
[----:B------:R-:W-:Y:S01]  /*04d0*/  FMUL R13, R13, UR4 ;  /* 0x000000040d0d7c20 */ /* 0x000fe20008400000 */
[----:B---3--:R-:W-:Y:S01]  /*04e0*/  ISETP.NE.OR P1, PT, R12, RZ, !P1 ;  /* 0x000000ff0c00720c */ /* 0x008fe20004f25670 */
[----:B------:R-:W-:Y:S01]  /*04f0*/  ULDC UR4, c[0x0][0x154] ;  /* 0x0000550000047ab9 */ /* 0x000fe20000000800 */
[----:B------:R-:W-:Y:S02]  /*0500*/  LOP3.LUT R12, R2, 0xfffffffc, RZ, 0xc0, !PT ;  /* 0xfffffffc020c7812 */ /* 0x000fe400078ec0ff */
[----:B------:R-:W-:Y:S01]  /*0510*/  LOP3.LUT R9, R9, 0x3ffffffc, RZ, 0xc0, !PT ;  /* 0x3ffffffc09097812 */ /* 0x000fe200078ec0ff */
[----:B------:R-:W1:Y:S01]  /*0520*/  F2I.U32.TRUNC.NTZ R13, R13 ;  /* 0x0000000d000d7305 */ /* 0x000e62000020f000 */
[----:B------:R-:W-:Y:S01]  /*0530*/  SHF.R.S32.HI R2, RZ, 0x1f, R5 ;  /* 0x0000001fff027819 */ /* 0x000fe20000011405 */
[----:B------:R-:W-:Y:S01]  /*0540*/  IMAD.IADD R12, R11, 0x1, -R12 ;  /* 0x000000010b0c7824 */ /* 0x000fe200078e0a0c */
[----:B------:R-:W-:Y:S01]  /*0550*/  VOTEU.ALL UP1, P0 ;  /* 0x00000000003f7886 */ /* 0x000fe20000020000 */
[----:B------:R-:W-:Y:S01]  /*0560*/  IMAD.IADD R9, R8, 0x1, -R9 ;  /* 0x0000000108097824 */ /* 0x000fe200078e0a09 */
[----:B------:R-:W-:Y:S01]  /*0570*/  LEA.HI R2, R2, R5, RZ, 0x2 ;  /* 0x0000000502027211 */ /* 0x000fe200078f10ff */
[----:B------:R-:W-:Y:S01]  /*0580*/  VOTEU.ALL UP0, P0 ;  /* 0x00000000003f7886 */ /* 0x000fe20000000000 */
[----:B----4-:R-:W-:Y:S01]  /*0590*/  I2FP.F32.U32 R8, R6 ;  /* 0x0000000600087245 */ /* 0x010fe20000201000 */
[----:B------:R-:W-:Y:S01]  /*05a0*/  IMAD R9, R9, 0x4, R12 ;  /* 0x0000000409097824 */ /* 0x000fe200078e020c */
[----:B------:R-:W-:Y:S01]  /*05b0*/  LOP3.LUT R2, R2, 0xfffffffc, RZ, 0xc0, !PT ;  /* 0xfffffffc02027812 */ /* 0x000fe200078ec0ff */
[----:B------:R-:W-:Y:S01]  /*05c0*/  VOTEU.ALL UP2, P1 ;  /* 0x00000000003f7886 */ /* 0x000fe20000840000 */
[----:B------:R-:W3:Y:S01]  /*05d0*/  @!UP1 S2UR UR7, SR_CgaCtaId ;  /* 0x00000000000799c3 */ /* 0x000ee20000008800 */
[----:B------:R-:W-:Y:S01]  /*05e0*/  FMUL R8, R8, UR4 ;  /* 0x0000000408087c20 */ /* 0x000fe20008400000 */
[----:B------:R-:W-:Y:S01]  /*05f0*/  IMAD.SHL.U32 R152, R9, 0x4, RZ ;  /* 0x0000000409987824 */ /* 0x000fe200078e00ff */
[----:B------:R-:W-:Y:S01]  /*0600*/  UMOV UR4, 0x20 ;  /* 0x0000002000047882 */ /* 0x000fe20000000000 */
[----:B------:R-:W-:Y:S01]  /*0610*/  IMAD.IADD R5, R5, 0x1, -R2 ;  /* 0x0000000105057824 */ /* 0x000fe200078e0a02 */
[----:B------:R-:W-:Y:S01]  /*0620*/  LEA.HI R2, R9, R9, RZ, 0x1 ;  /* 0x0000000909027211 */ /* 0x000fe200078f08ff */
[----:B-1----:R-:W-:Y:S01]  /*0630*/  IMAD.MOV R13, RZ, RZ, -R13 ;  /* 0x000000ffff0d7224 */ /* 0x002fe200078e0a0d */
[----:B------:R-:W1:Y:S01]  /*0640*/  F2I.U32.TRUNC.NTZ R8, R8 ;  /* 0x0000000800087305 */ /* 0x000e62000020f000 */
[----:B------:R-:W4:Y:S01]  /*0650*/  @!UP2 S2UR UR10, SR_CgaCtaId ;  /* 0x00000000000aa9c3 */ /* 0x000f220000008800 */
[----:B------:R-:W-:Y:S01]  /*0660*/  LOP3.LUT R2, R2, 0xfffffffe, RZ, 0xc0, !PT ;  /* 0xfffffffe02027812 */ /* 0x000fe200078ec0ff */
[----:B0-----:R-:W-:Y:S01]  /*0670*/  IMAD R21, R14, R13, UR12 ;  /* 0x0000000c0e157e24 */ /* 0x001fe2000f8e020d */
[----:B------:R-:W-:Y:S01]  /*0680*/  @!UP1 UMOV UR6, 0x400 ;  /* 0x0000040000069882 */ /* 0x000fe20000000000 */
[----:B------:R-:W-:-:S04]  /*0690*/  @!UP1 UIADD3 UR4, -UR4, 0x100000, URZ ;  /* 0x0010000004049890 */ /* 0x000fc8000fffe13f */
[----:B------:R-:W-:Y:S02]  /*06a0*/  @!UP1 USHF.L.U32 UR5, UR4, 0xb, URZ ;  /* 0x0000000b04059899 */ /* 0x000fe4000800063f */
[----:B------:R-:W-:Y:S01]  /*06b0*/  @!UP1 USHF.L.U32 UR4, UR4, 0x1, URZ ;  /* 0x0000000104049899 */ /* 0x000fe2000800063f */
[C---:B------:R-:W-:Y:S01]  /*06c0*/  LOP3.LUT R152, R9.reuse, 0xc, R152, 0x78, !PT ;  /* 0x0000000c09987812 */ /* 0x040fe200078e7898 */
[----:B------:R-:W-:Y:S01]  /*06d0*/  IMAD.IADD R2, R9, 0x1, -R2 ;  /* 0x0000000109027824 */ /* 0x000fe200078e0a02 */
[----:B------:R-:W-:Y:S01]  /*06e0*/  @!UP2 UMOV UR9, 0x400 ;  /* 0x000004000009a882 */ /* 0x000fe20000000000 */
[----:B------:R-:W-:Y:S01]  /*06f0*/  VOTEU.ALL UP3, P1 ;  /* 0x00000000003f7886 */ /* 0x000fe20000860000 */
[----:B------:R-:W-:Y:S01]  /*0700*/  VOTEU.ALL UP4, P1 ;  /* 0x00000000003f7886 */ /* 0x000fe20000880000 */
[----:B------:R-:W-:Y:S01]  /*0710*/  VOTEU.ALL UP5, P1 ;  /* 0x00000000003f7886 */ /* 0x000fe200008a0000 */
[----:B------:R-:W-:Y:S01]  /*0720*/  ISETP.NE.AND P3, PT, R2, R21, PT ;  /* 0x000000150200720c */ /* 0x000fe20003f65270 */
[----:B------:R0:W0:Y:S01]  /*0730*/  SHFL.IDX PT, R14, R7, RZ, 0x1f ;  /* 0x00001fff070e7589 */ /* 0x00002200000e0000 */
[----:B------:R-:W-:Y:S01]  /*0740*/  ISETP.EQ.U32.AND P2, PT, R15, 0x1, PT ;  /* 0x000000010f00780c */ /* 0x000fe20003f42070 */
[----:B-1----:R-:W-:Y:S01]  /*0750*/  IMAD.MOV R20, RZ, RZ, -R8 ;  /* 0x000000ffff147224 */ /* 0x002fe200078e0a08 */
[----:B---3--:R-:W-:-:S02]  /*0760*/  @!UP1 ULEA UR8, UR7, UR6, 0x18 ;  /* 0x0000000607089291 */ /* 0x008fc4000f8ec03f */
[----:B------:R-:W-:-:S04]  /*0770*/  @!UP2 UIADD3 UR6, -UR11, 0x100000, URZ ;  /* 0x001000000b06a890 */ /* 0x000fc8000fffe13f */
[----:B------:R-:W-:Y:S02]  /*0780*/  @!UP2 USHF.L.U32 UR7, UR6, 0xb, URZ ;  /* 0x0000000b0607a899 */ /* 0x000fe4000800063f */
[----:B------:R-:W-:Y:S01]  /*0790*/  @!UP2 USHF.L.U32 UR6, UR6, 0x1, URZ ;  /* 0x000000010606a899 */ /* 0x000fe2000800063f */
[----:B--2---:R-:W-:Y:S01]  /*07a0*/  IMAD R9, R25, R20, R6 ;  /* 0x0000001419097224 */ /* 0x004fe200078e0206 */
[----:B------:R-:W-:Y:S01]  /*07b0*/  VOTEU.ALL UP1, P0 ;  /* 0x00000000003f7886 */ /* 0x000fe20000020000 */
[----:B------:R-:W-:Y:S01]  /*07c0*/  LOP3.LUT P0, RZ, R3, 0x7, RZ, 0xc0, !PT ;  /* 0x0000000703ff7812 */ /* 0x000fe2000780c0ff */
[----:B----4-:R-:W-:Y:S01]  /*07d0*/  @!UP2 ULEA UR9, UR10, UR9, 0x18 ;  /* 0x000000090a09a291 */ /* 0x010fe2000f8ec03f */
[----:B------:R-:W-:Y:S01]  /*07e0*/  @P3 LEA.HI R2, R152, R152, RZ, 0x1 ;  /* 0x0000009898023211 */ /* 0x000fe200078f08ff */
[----:B------:R-:W-:Y:S01]  /*07f0*/  VOTEU.ALL UP2, P1 ;  /* 0x00000000003f7886 */ /* 0x000fe20000840000 */
[----:B------:R-:W-:Y:S01]  /*0800*/  ISETP.NE.AND P1, PT, R5, 0x3, PT ;  /* 0x000000030500780c */ /* 0x000fe20003f25270 */
[----:B------:R-:W1:Y:S02]  /*0810*/  FENCE.VIEW.ASYNC.S ;  /* 0x00000000000073c6 */ /* 0x000e640000000000 */
[----:B-1----:R1:W2:Y:S01]  /*0820*/  @!UP0 SYNCS.EXCH.64 URZ, [UR8+0x80], UR4 ;  /* 0x00008004083f85b2 */ /* 0x0022a20008000100 */
[----:B------:R-:W-:-:S02]  /*0830*/  @P3 SHF.R.S32.HI R2, RZ, 0x1, R2 ;  /* 0x00000001ff023819 */ /* 0x000fc40000011402 */
[----:B------:R-:W-:Y:S02]  /*0840*/  ISETP.EQ.OR P1, PT, R5, RZ, !P1 ;  /* 0x000000ff0500720c */ /* 0x000fe40004f22670 */
[----:B------:R-:W-:Y:S02]  /*0850*/  @P3 ISETP.NE.AND P5, PT, R2, R9, PT ;  /* 0x000000090200320c */ /* 0x000fe40003fa5270 */
[----:B------:R-:W-:Y:S02]  /*0860*/  ISETP.LT.U32.AND P0, PT, R152, 0x4, !P0 ;  /* 0x000000049800780c */ /* 0x000fe40004701070 */
[----:B------:R-:W-:Y:S02]  /*0870*/  ISETP.EQ.AND P1, PT, R10, RZ, P1 ;  /* 0x000000ff0a00720c */ /* 0x000fe40000f22270 */
[----:B------:R-:W-:Y:S02]  /*0880*/  SEL R2, RZ, 0x1, !P0 ;  /* 0x00000001ff027807 */ /* 0x000fe40004000000 */
[----:B------:R-:W-:-:S02]  /*0890*/  @P3 SEL R153, RZ, 0x1, P5 ;  /* 0x00000001ff993807 */ /* 0x000fc40002800000 */
[----:B------:R-:W-:Y:S01]  /*08a0*/  SEL R16, RZ, 0x1, !P1 ;  /* 0x00000001ff107807 */ /* 0x000fe20004800000 */
[----:B------:R1:W3:Y:S01]  /*08b0*/  @!UP1 SYNCS.EXCH.64 URZ, [UR8+0x88], UR4 ;  /* 0x00008804083f95b2 */ /* 0x0002e20008000100 */
[----:B------:R-:W-:Y:S01]  /*08c0*/  NOP ;  /* 0x0000000000007918 */ /* 0x000fe20000000000 */
[----:B------:R-:W-:Y:S02]  /*08d0*/  LOP3.LUT R153, R153, R2, RZ, 0xc0, !PT ;  /* 0x0000000299997212 */ /* 0x000fe400078ec0ff */
[----:B------:R-:W-:Y:S01]  /*08e0*/  SEL R16, R16, 0x2, P6 ;  /* 0x0000000210107807 */ /* 0x000fe20003000000 */
[----:B------:R1:W4:Y:S01]  /*08f0*/  @!UP2 SYNCS.EXCH.64 URZ, [UR9+0x60], UR6 ;  /* 0x00006006093fa5b2 */ /* 0x0003220008000100 */
[----:B------:R1:W0:Y:S01]  /*0900*/  @!UP3 SYNCS.EXCH.64 URZ, [UR9+0x68], UR6 ;  /* 0x00006806093fb5b2 */ /* 0x0002220008000100 */
[----:B------:R1:W0:Y:S01]  /*0910*/  @!UP4 SYNCS.EXCH.64 URZ, [UR9+0x70], UR6 ;  /* 0x00007006093fc5b2 */ /* 0x0002220008000100 */
[----:B------:R1:W0:Y:S01]  /*0920*/  @!UP5 SYNCS.EXCH.64 URZ, [UR9+0x78], UR6 ;  /* 0x00007806093fd5b2 */ /* 0x0002220008000100 */
[----:B------:R-:W-:Y:S01]  /*0930*/  NOP ;  /* 0x0000000000007918 */ /* 0x000fe20000000000 */
[----:B-12---:R-:W-:Y:S05]  /*0940*/  @!P2 BRA `(.L_x_3) ;  /* 0x000000000008a947 */ /* 0x006fea0003800000 */
[----:B0--34-:R-:W-:Y:S01]  /*0950*/  UCGABAR_ARV ;  /* 0x00000000000079c7 */ /* 0x019fe20008000000 */
[----:B------:R-:W-:Y:S05]  /*0960*/  BRA `(.L_x_4) ;  /* 0x0000000000047947 */ /* 0x000fea0003800000 */
.L_x_3:
[----:B0--34-:R-:W-:Y:S01]  /*0970*/  NOP ;  /* 0x0000000000007918 */ /* 0x019fe20000000000 */
.L_x_4:
[----:B------:R-:W-:Y:S01]  /*0980*/  ULDC.64 UR4, c[0x0][0x598] ;  /* 0x0001660000047ab9 */ /* 0x000fe20000000a00 */
[----:B------:R-:W-:Y:S01]  /*0990*/  ULDC.64 UR36, c[0x0][0x208] ;  /* 0x0000820000247ab9 */ /* 0x000fe20000000a00 */
[----:B------:R-:W-:-:S04]  /*09a0*/  ISETP.NE.U32.AND P0, PT, RZ, UR4, PT ;  /* 0x00000004ff007c0c */ /* 0x000fc8000bf05070 */
[----:B------:R-:W-:-:S13]  /*09b0*/  ISETP.NE.AND.EX P0, PT, RZ, UR5, PT, P0 ;  /* 0x00000005ff007c0c */ /* 0x000fda000bf05300 */
[----:B------:R-:W-:Y:S05]  /*09c0*/  @!P0 BRA `(.L_x_5) ;  /* 0x00000000001c8947 */ /* 0x000fea0003800000 */
[----:B------:R-:W0:Y:S02]  /*09d0*/  LDC.64 R8, c[0x0][0x598] ;  /* 0x00016600ff087b82 */ /* 0x000e240000000a00 */
[----:B0-----:R-:W2:Y:S02]  /*09e0*/  LDG.E.64 R8, desc[UR36][R8.64] ;  /* 0x0000002408087981 */ /* 0x001ea4000c1e1b00 */
[----:B--2---:R-:W-:-:S04]  /*09f0*/  ISETP.NE.U32.AND P0, PT, R8, RZ, PT ;  /* 0x000000ff0800720c */ /* 0x004fc80003f05070 */
[----:B------:R-:W-:-:S13]  /*0a00*/  ISETP.NE.AND.EX P0, PT, R9, RZ, PT, P0 ;  /* 0x000000ff0900720c */ /* 0x000fda0003f05300 */
[----:B------:R-:W-:Y:S05]  /*0a10*/  @!P0 BRA `(.L_x_5) ;  /* 0x0000000000088947 */ /* 0x000fea0003800000 */
[----:B------:R0:W5:Y:S01]  /*0a20*/  LD.E R154, desc[UR36][R8.64] ;  /* 0x00000024089a7980 */ /* 0x000162000c101900 */
[----:B------:R-:W-:Y:S05]  /*0a30*/  BRA `(.L_x_6) ;  /* 0x0000000000247947 */ /* 0x000fea0003800000 */
.L_x_5:
[----:B------:R-:W-:Y:S02]  /*0a40*/  ULDC.64 UR4, c[0x0][0x588] ;  /* 0x0001620000047ab9 */ /* 0x000fe40000000a00 */
[----:B------:R-:W-:-:S04]  /*0a50*/  ISETP.NE.U32.AND P0, PT, RZ, UR4, PT ;  /* 0x00000004ff007c0c */ /* 0x000fc8000bf05070 */
[----:B------:R-:W-:-:S13]  /*0a60*/  ISETP.NE.AND.EX P0, PT, RZ, UR5, PT, P0 ;  /* 0x00000005ff007c0c */ /* 0x000fda000bf05300 */
[----:B------:R-:W-:Y:S05]  /*0a70*/  @!P0 BRA `(.L_x_7) ;  /* 0x00000000000c8947 */ /* 0x000fea0003800000 */
[----:B------:R-:W0:Y:S02]  /*0a80*/  LDC.64 R154, c[0x0][0x588] ;  /* 0x00016200ff9a7b82 */ /* 0x000e240000000a00 */
[----:B0-----:R1:W5:Y:S01]  /*0a90*/  LDG.E R154, desc[UR36][R154.64] ;  /* 0x000000249a9a7981 */ /* 0x001362000c1e1900 */
[----:B------:R-:W-:Y:S05]  /*0aa0*/  BRA `(.L_x_6) ;  /* 0x0000000000087947 */ /* 0x000fea0003800000 */
.L_x_7:
[----:B------:R-:W-:Y:S02]  /*0ab0*/  ULDC UR4, c[0x0][0x580] ;  /* 0x0001600000047ab9 */ /* 0x000fe40000000800 */
[----:B------:R-:W-:-:S07]  /*0ac0*/  IMAD.U32 R154, RZ, RZ, UR4 ;  /* 0x00000004ff9a7e24 */ /* 0x000fce000f8e00ff */
.L_x_6:
[----:B------:R-:W-:Y:S02]  /*0ad0*/  ULDC.64 UR4, c[0x0][0x5a0] ;  /* 0x0001680000047ab9 */ /* 0x000fe40000000a00 */
[----:B------:R-:W-:-:S04]  /*0ae0*/  ISETP.NE.U32.AND P0, PT, RZ, UR4, PT ;  /* 0x00000004ff007c0c */ /* 0x000fc8000bf05070 */
[----:B------:R-:W-:-:S13]  /*0af0*/  ISETP.NE.AND.EX P0, PT, RZ, UR5, PT, P0 ;  /* 0x00000005ff007c0c */ /* 0x000fda000bf05300 */
[----:B------:R-:W-:Y:S05]  /*0b00*/  @!P0 BRA `(.L_x_8) ;  /* 0x00000000001c8947 */ /* 0x000fea0003800000 */
[----:B0-----:R-:W0:Y:S02]  /*0b10*/  LDC.64 R8, c[0x0][0x5a0] ;  /* 0x00016800ff087b82 */ /* 0x001e240000000a00 */
[----:B0-----:R-:W2:Y:S02]  /*0b20*/  LDG.E.64 R8, desc[UR36][R8.64] ;  /* 0x0000002408087981 */ /* 0x001ea4000c1e1b00 */
[----:B--2---:R-:W-:-:S04]  /*0b30*/  ISETP.NE.U32.AND P0, PT, R8, RZ, PT ;  /* 0x000000ff0800720c */ /* 0x004fc80003f05070 */
[----:B------:R-:W-:-:S13]  /*0b40*/  ISETP.NE.AND.EX P0, PT, R9, RZ, PT, P0 ;  /* 0x000000ff0900720c */ /* 0x000fda0003f05300 */
[----:B------:R-:W-:Y:S05]  /*0b50*/  @!P0 BRA `(.L_x_8) ;  /* 0x0000000000088947 */ /* 0x000fea0003800000 */
[----:B-1----:R0:W5:Y:S01]  /*0b60*/  LD.E R155, desc[UR36][R8.64] ;  /* 0x00000024089b7980 */ /* 0x002162000c101900 */
[----:B------:R-:W-:Y:S05]  /*0b70*/  BRA `(.L_x_9) ;  /* 0x0000000000247947 */ /* 0x000fea0003800000 */
.L_x_8:
[----:B------:R-:W-:Y:S02]  /*0b80*/  ULDC.64 UR4, c[0x0][0x590] ;  /* 0x0001640000047ab9 */ /* 0x000fe40000000a00 */
[----:B------:R-:W-:-:S04]  /*0b90*/  ISETP.NE.U32.AND P0, PT, RZ, UR4, PT ;  /* 0x00000004ff007c0c */ /* 0x000fc8000bf05070 */
[----:B------:R-:W-:-:S13]  /*0ba0*/  ISETP.NE.AND.EX P0, PT, RZ, UR5, PT, P0 ;  /* 0x00000005ff007c0c */ /* 0x000fda000bf05300 */
[----:B------:R-:W-:Y:S05]  /*0bb0*/  @!P0 BRA `(.L_x_10) ;  /* 0x00000000000c8947 */ /* 0x000fea0003800000 */
[----:B0-----:R-:W1:Y:S02]  /*0bc0*/  LDC.64 R8, c[0x0][0x590] ;  /* 0x00016400ff087b82 */ /* 0x001e640000000a00 */
[----:B-1----:R1:W5:Y:S01]  /*0bd0*/  LDG.E R155, desc[UR36][R8.64] ;  /* 0x00000024089b7981 */ /* 0x002362000c1e1900 */
[----:B------:R-:W-:Y:S05]  /*0be0*/  BRA `(.L_x_9) ;  /* 0x0000000000087947 */ /* 0x000fea0003800000 */
.L_x_10:
[----:B------:R-:W-:Y:S02]  /*0bf0*/  ULDC UR4, c[0x0][0x584] ;  /* 0x0001610000047ab9 */ /* 0x000fe40000000800 */
[----:B-1----:R-:W-:-:S07]  /*0c00*/  IMAD.U32 R155, RZ, RZ, UR4 ;  /* 0x00000004ff9b7e24 */ /* 0x002fce000f8e00ff */
.L_x_9:
[----:B------:R-:W2:Y:S01]  /*0c10*/  LDC R2, c[0x0][0x65c] ;  /* 0x00019700ff027b82 */ /* 0x000ea20000000800 */
[----:B------:R-:W-:Y:S01]  /*0c20*/  ULDC UR6, c[0x0][0x28c] ;  /* 0x0000a30000067ab9 */ /* 0x000fe20000000800 */
[----:B------:R-:W-:Y:S01]  /*0c30*/  ISETP.NE.AND P0, PT, R10, 0x2, PT ;  /* 0x000000020a00780c */ /* 0x000fe20003f05270 */
[----:B------:R-:W-:Y:S01]  /*0c40*/  UIADD3 UR6, UR6, 0x1f, URZ ;  /* 0x0000001f06067890 */ /* 0x000fe2000fffe03f */
[----:B01----:R-:W-:Y:S01]  /*0c50*/  IMAD.U32 R8, RZ, RZ, UR12 ;  /* 0x0000000cff087e24 */ /* 0x003fe2000f8e00ff */
[----:B------:R-:W-:Y:S01]  /*0c60*/  UMOV UR38, URZ ;  /* 0x0000003f00267c82 */ /* 0x000fe20008000000 */
[----:B------:R-:W-:Y:S01]  /*0c70*/  IMAD.MOV.U32 R9, RZ, RZ, RZ ;  /* 0x000000ffff097224 */ /* 0x000fe200078e00ff */
[----:B------:R-:W-:Y:S01]  /*0c80*/  USHF.R.S32.HI UR7, URZ, 0x1f, UR6 ;  /* 0x0000001f3f077899 */ /* 0x000fe20008011406 */
[----:B------:R-:W-:Y:S01]  /*0c90*/  UMOV UR39, URZ ;  /* 0x0000003f00277c82 */ /* 0x000fe20008000000 */
[----:B------:R-:W-:Y:S02]  /*0ca0*/  ULDC.64 UR8, c[0x0][0x650] ;  /* 0x0001940000087ab9 */ /* 0x000fe40000000a00 */
[----:B------:R-:W-:-:S04]  /*0cb0*/  ULEA.HI UR7, UR7, UR6, URZ, 0x5 ;  /* 0x0000000607077291 */ /* 0x000fc8000f8f283f */
[----:B------:R-:W-:Y:S01]  /*0cc0*/  USHF.R.S32.HI UR40, URZ, 0x5, UR7 ;  /* 0x000000053f287899 */ /* 0x000fe20008011407 */
[----:B--2---:R-:W-:-:S13]  /*0cd0*/  ISETP.NE.AND P1, PT, R2, 0x1, PT ;  /* 0x000000010200780c */ /* 0x004fda0003f25270 */
[----:B------:R-:W0:Y:S01]  /*0ce0*/  @P1 LDC R19, c[0x0][0x10] ;  /* 0x00000400ff131b82 */ /* 0x000e220000000800 */
[----:B------:R-:W-:Y:S02]  /*0cf0*/  @P1 IMAD.MOV.U32 R7, RZ, RZ, RZ ;  /* 0x000000ffff071224 */ /* 0x000fe400078e00ff */
[----:B------:R-:W-:-:S05]  /*0d00*/  @P1 IMAD.MOV.U32 R17, RZ, RZ, RZ ;  /* 0x000000ffff111224 */ /* 0x000fca00078e00ff */
[----:B------:R-:W1:Y:S01]  /*0d10*/  @!P1 LDC R11, c[0x0][0xc] ;  /* 0x00000300ff0b9b82 */ /* 0x000e620000000800 */
[----:B------:R-:W-:Y:S01]  /*0d20*/  ULDC UR4, c[0x0][0xc] ;  /* 0x0000030000047ab9 */ /* 0x000fe20000000800 */
[----:B------:R-:W-:Y:S02]  /*0d30*/  ULDC UR5, c[0x0][0x10] ;  /* 0x0000040000057ab9 */ /* 0x000fe40000000800 */
[----:B------:R-:W-:-:S04]  /*0d40*/  UIMAD.WIDE.U32 UR4, UR4, UR5, URZ ;  /* 0x00000005040472a5 */ /* 0x000fc8000f8e003f */
[----:B------:R-:W2:Y:S01]  /*0d50*/  LDC R2, c[0x0][0x14] ;  /* 0x00000500ff027b82 */ /* 0x000ea20000000800 */
[----:B0-----:R-:W-:-:S04]  /*0d60*/  @P1 IMAD.WIDE.U32 R18, R19, UR12, R6 ;  /* 0x0000000c13121c25 */ /* 0x001fc8000f8e0006 */
[----:B------:R-:W-:Y:S02]  /*0d70*/  @P1 IMAD.IADD R17, R19, 0x1, R17 ;  /* 0x0000000113111824 */ /* 0x000fe400078e0211 */
[----:B-1----:R-:W-:-:S04]  /*0d80*/  @!P1 IMAD.WIDE.U32 R8, R6, R11, R8 ;  /* 0x0000000b06089225 */ /* 0x002fc800078e0008 */
[----:B------:R-:W-:Y:S02]  /*0d90*/  @!P1 IMAD.MOV.U32 R18, RZ, RZ, R8 ;  /* 0x000000ffff129224 */ /* 0x000fe400078e0008 */
[----:B------:R-:W-:Y:S02]  /*0da0*/  @!P1 IMAD.MOV.U32 R17, RZ, RZ, R9 ;  /* 0x000000ffff119224 */ /* 0x000fe400078e0009 */
[----:B--2---:R-:W-:-:S04]  /*0db0*/  IMAD.WIDE.U32 R12, R2, UR4, RZ ;  /* 0x00000004020c7c25 */ /* 0x004fc8000f8e00ff */
[----:B------:R-:W-:Y:S01]  /*0dc0*/  IMAD R23, R2, UR5, RZ ;  /* 0x0000000502177c24 */ /* 0x000fe2000f8e02ff */
[----:B------:R0:W-:Y:S03]  /*0dd0*/  STL.64 [R1], R12 ;  /* 0x0000000c01007387 */ /* 0x0001e60000100a00 */
[----:B------:R-:W-:Y:S01]  /*0de0*/  IMAD.IADD R23, R13, 0x1, R23 ;  /* 0x000000010d177824 */ /* 0x000fe200078e0217 */
[----:B------:R-:W-:Y:S06]  /*0df0*/  @P0 BRA `(.L_x_11) ;  /* 0x0000000000200947 */ /* 0x000fec0003800000 */
[----:B------:R-:W-:Y:S01]  /*0e00*/  UISETP.GE.U32.AND UP0, UPT, UR40, 0x5, UPT ;  /* 0x000000052800788c */ /* 0x000fe2000bf06070 */
[----:B------:R-:W-:Y:S01]  /*0e10*/  IADD3 R18, P0, R18, R12, RZ ;  /* 0x0000000c12127210 */ /* 0x000fe20007f1e0ff */
[----:B------:R-:W-:Y:S01]  /*0e20*/  UIMAD.WIDE.U32 UR4, UR40, -0x33333333, URZ ;  /* 0xcccccccd280478a5 */ /* 0x000fe2000f8e003f */
[----:B------:R-:W-:-:S03]  /*0e30*/  UMOV UR39, URZ ;  /* 0x0000003f00277c82 */ /* 0x000fc60008000000 */
[----:B------:R-:W-:Y:S01]  /*0e40*/  USHF.R.U32.HI UR4, URZ, 0x2, UR5 ;  /* 0x000000023f047899 */ /* 0x000fe20008011605 */
[----:B------:R-:W-:-:S03]  /*0e50*/  IMAD.X R17, R23, 0x1, R17, P0 ;  /* 0x0000000117117824 */ /* 0x000fc600000e0611 */
[----:B------:R-:W-:Y:S02]  /*0e60*/  UIMAD UR38, UR4, -0x5, UR40 ;  /* 0xfffffffb042678a4 */ /* 0x000fe4000f8e0228 */
[----:B------:R-:W-:-:S12]  /*0e70*/  @UP0 ULOP3.LUT UR39, UR4, 0x1, URZ, 0xc0, !UPT ;  /* 0x0000000104270892 */ /* 0x000fd8000f8ec03f */
.L_x_11:
[----:B------:R-:W-:Y:S01]  /*0e80*/  ISETP.GE.U32.AND P0, PT, R18, UR8, PT ;  /* 0x0000000812007c0c */ /* 0x000fe2000bf06070 */
[----:B------:R-:W-:Y:S01]  /*0e90*/  IMAD.MOV.U32 R19, RZ, RZ, -0x1 ;  /* 0xffffffffff137424 */ /* 0x000fe200078e00ff */
[----:B------:R-:W-:Y:S01]  /*0ea0*/  PRMT R8, RZ, 0x7610, R8 ;  /* 0x00007610ff087816 */ /* 0x000fe20000000008 */
[----:B------:R-:W-:Y:S01]  /*0eb0*/  IMAD.MOV.U32 R22, RZ, RZ, -0x1 ;  /* 0xffffffffff167424 */ /* 0x000fe200078e00ff */
[----:B------:R-:W-:Y:S01]  /*0ec0*/  ISETP.GE.U32.AND.EX P0, PT, R17, UR9, PT, P0 ;  /* 0x0000000911007c0c */ /* 0x000fe2000bf06100 */
[----:B------:R-:W-:-:S12]  /*0ed0*/  IMAD.MOV.U32 R2, RZ, RZ, -0x1 ;  /* 0xffffffffff027424 */ /* 0x000fd800078e00ff */
[----:B------:R-:W-:Y:S05]  /*0ee0*/  @P0 BRA `(.L_x_12) ;  /* 0x00000004002c0947 */ /* 0x000fea0003800000 */
[----:B------:R-:W1:Y:S01]  /*0ef0*/  LDC.64 R26, c[0x0][0x628] ;  /* 0x00018a00ff1a7b82 */ /* 0x000e620000000a00 */
[----:B------:R-:W-:Y:S02]  /*0f00*/  IMAD.MOV.U32 R8, RZ, RZ, R18 ;  /* 0x000000ffff087224 */ /* 0x000fe400078e0012 */
[----:B------:R-:W-:-:S05]  /*0f10*/  IMAD.MOV.U32 R9, RZ, RZ, R17 ;  /* 0x000000ffff097224 */ /* 0x000fca00078e0011 */
[----:B------:R-:W2:Y:S08]  /*0f20*/  LDC R2, c[0x0][0x630] ;  /* 0x00018c00ff027b82 */ /* 0x000eb00000000800 */
[----:B------:R-:W3:Y:S01]  /*0f30*/  LDC.64 R28, c[0x0][0x620] ;  /* 0x00018800ff1c7b82 */ /* 0x000ee20000000a00 */
[----:B-1----:R-:W-:-:S04]  /*0f40*/  ISETP.NE.U32.AND P0, PT, R26, RZ, PT ;  /* 0x000000ff1a00720c */ /* 0x002fc80003f05070 */
[----:B------:R-:W-:-:S13]  /*0f50*/  ISETP.NE.AND.EX P0, PT, R27, RZ, PT, P0 ;  /* 0x000000ff1b00720c */ /* 0x000fda0003f05300 */
[----:B--23--:R-:W-:Y:S05]  /*0f60*/  @!P0 BRA `(.L_x_13) ;  /* 0x0000000000288947 */ /* 0x00cfea0003800000 */
[----:B0-----:R-:W0:Y:S02]  /*0f70*/  LDC R13, c[0x0][0x634] ;  /* 0x00018d00ff0d7b82 */ /* 0x001e240000000800 */
[----:B0-----:R-:W-:-:S05]  /*0f80*/  IADD3 R13, P0, R18, R13, RZ ;  /* 0x0000000d120d7210 */ /* 0x001fca0007f1e0ff */
[----:B------:R-:W-:-:S04]  /*0f90*/  IMAD.X R15, RZ, RZ, R17, P0 ;  /* 0x000000ffff0f7224 */ /* 0x000fc800000e0611 */
[----:B------:R-:W-:-:S04]  /*0fa0*/  IMAD.WIDE.U32 R8, R15, R26, RZ ;  /* 0x0000001a0f087225 */ /* 0x000fc800078e00ff */
[----:B------:R-:W-:-:S04]  /*0fb0*/  IMAD.WIDE.U32 R10, P0, R13, R27, R8 ;  /* 0x0000001b0d0a7225 */ /* 0x000fc80007800008 */
[----:B------:R-:W-:-:S04]  /*0fc0*/  IMAD.WIDE.U32 R8, R13, R26, RZ ;  /* 0x0000001a0d087225 */ /* 0x000fc800078e00ff */
[----:B------:R-:W-:Y:S01]  /*0fd0*/  IMAD.X R13, RZ, RZ, RZ, P0 ;  /* 0x000000ffff0d7224 */ /* 0x000fe200000e06ff */
[----:B------:R-:W-:Y:S01]  /*0fe0*/  IADD3 RZ, P0, R9, R10, RZ ;  /* 0x0000000a09ff7210 */ /* 0x000fe20007f1e0ff */
[----:B------:R-:W-:-:S04]  /*0ff0*/  IMAD.MOV.U32 R12, RZ, RZ, R11 ;  /* 0x000000ffff0c7224 */ /* 0x000fc800078e000b */
[----:B------:R-:W-:-:S08]  /*1000*/  IMAD.WIDE.U32.X R8, R15, R27, R12, P0 ;  /* 0x0000001b0f087225 */ /* 0x000fd000000e040c */
.L_x_13:
[----:B------:R-:W1:Y:S01]  /*1010*/  LDC.64 R32, c[0x0][0x640] ;  /* 0x00019000ff207b82 */ /* 0x000e620000000a00 */
[-C--:B------:R-:W-:Y:S01]  /*1020*/  SHF.R.U64 R30, R8, R2.reuse, R9 ;  /* 0x00000002081e7219 */ /* 0x080fe20000001209 */
[----:B------:R-:W-:Y:S01]  /*1030*/  IMAD.MOV.U32 R19, RZ, RZ, R17 ;  /* 0x000000ffff137224 */ /* 0x000fe200078e0011 */
[----:B------:R-:W-:Y:S01]  /*1040*/  SHF.R.U32.HI R2, RZ, R2, R9 ;  /* 0x00000002ff027219 */ /* 0x000fe20000011609 */
[----:B------:R-:W-:Y:S01]  /*1050*/  IMAD.MOV.U32 R26, RZ, RZ, 0x1 ;  /* 0x00000001ff1a7424 */ /* 0x000fe200078e00ff */
[----:B------:R-:W-:-:S03]  /*1060*/  IADD3 R11, P0, RZ, -R30, RZ ;  /* 0x8000001eff0b7210 */ /* 0x000fc60007f1e0ff */
[----:B------:R-:W2:Y:S02]  /*1070*/  LDC R10, c[0x0][0x618] ;  /* 0x00018600ff0a7b82 */ /* 0x000ea40000000800 */
[----:B------:R-:W-:-:S04]  /*1080*/  IMAD.X R9, RZ, RZ, ~R2, P0 ;  /* 0x000000ffff097224 */ /* 0x000fc800000e0e02 */
[-C--:B------:R-:W-:Y:S02]  /*1090*/  IMAD R2, R9, R28.reuse, RZ ;  /* 0x0000001c09027224 */ /* 0x080fe400078e02ff */
[----:B0-----:R-:W0:Y:S01]  /*10a0*/  LDC R13, c[0x0][0x608] ;  /* 0x00018200ff0d7b82 */ /* 0x001e220000000800 */
[----:B------:R-:W-:-:S04]  /*10b0*/  IMAD.WIDE.U32 R8, R11, R28, R18 ;  /* 0x0000001c0b087225 */ /* 0x000fc800078e0012 */
[----:B------:R-:W-:Y:S02]  /*10c0*/  IMAD R11, R11, R29, R2 ;  /* 0x0000001d0b0b7224 */ /* 0x000fe400078e0202 */
[----:B------:R-:W-:Y:S01]  /*10d0*/  IMAD.MOV.U32 R2, RZ, RZ, -0x1 ;  /* 0xffffffffff027424 */ /* 0x000fe200078e00ff */
[----:B------:R-:W3:Y:S01]  /*10e0*/  LDC R31, c[0x0][0x658] ;  /* 0x00019600ff1f7b82 */ /* 0x000ee20000000800 */
[----:B------:R-:W-:Y:S01]  /*10f0*/  IMAD.IADD R9, R9, 0x1, R11 ;  /* 0x0000000109097824 */ /* 0x000fe200078e020b */
[----:B-1----:R-:W-:-:S04]  /*1100*/  ISETP.NE.U32.AND P0, PT, R32, RZ, PT ;  /* 0x000000ff2000720c */ /* 0x002fc80003f05070 */
[----:B------:R-:W-:Y:S02]  /*1110*/  ISETP.NE.AND.EX P0, PT, R33, RZ, PT, P0 ;  /* 0x000000ff2100720c */ /* 0x000fe40003f05300 */
[----:B------:R-:W1:Y:S01]  /*1120*/  LDC R29, c[0x0][0x600] ;  /* 0x00018000ff1d7b82 */ /* 0x000e620000000800 */
[-CC-:B--2---:R-:W-:Y:S02]  /*1130*/  SHF.R.U64 R27, R8, R10.reuse, R9.reuse ;  /* 0x0000000a081b7219 */ /* 0x184fe40000001209 */
[----:B------:R-:W-:-:S05]  /*1140*/  SHF.R.U32.HI R8, RZ, R10, R9 ;  /* 0x0000000aff087219 */ /* 0x000fca0000011609 */
[----:B------:R-:W2:Y:S01]  /*1150*/  LDC R22, c[0x0][0x648] ;  /* 0x00019200ff167b82 */ /* 0x000ea20000000800 */
[-CC-:B0-----:R-:W-:Y:S02]  /*1160*/  SHF.R.U64 R34, R27, R13.reuse, R8.reuse ;  /* 0x0000000d1b227219 */ /* 0x181fe40000001208 */
[----:B------:R-:W-:-:S05]  /*1170*/  SHF.R.U32.HI R8, RZ, R13, R8 ;  /* 0x0000000dff087219 */ /* 0x000fca0000011608 */
[----:B------:R-:W0:Y:S01]  /*1180*/  LDC R24, c[0x0][0x638] ;  /* 0x00018e00ff187b82 */ /* 0x000e220000000800 */
[-CC-:B---3--:R-:W-:Y:S02]  /*1190*/  SHF.R.U64 R36, R34, R31.reuse, R8.reuse ;  /* 0x0000001f22247219 */ /* 0x188fe40000001208 */
[-C--:B------:R-:W-:Y:S02]  /*11a0*/  SHF.L.U32 R2, R2, R31.reuse, RZ ;  /* 0x0000001f02027219 */ /* 0x080fe400000006ff */
[----:B------:R-:W-:Y:S01]  /*11b0*/  SHF.R.U32.HI R9, RZ, R31, R8 ;  /* 0x0000001fff097219 */ /* 0x000fe20000011608 */
[----:B------:R-:W-:Y:S01]  /*11c0*/  IMAD.MOV.U32 R8, RZ, RZ, R36 ;  /* 0x000000ffff087224 */ /* 0x000fe200078e0024 */
[----:B------:R-:W-:Y:S01]  /*11d0*/  LOP3.LUT R15, RZ, R2, RZ, 0x33, !PT ;  /* 0x00000002ff0f7212 */ /* 0x000fe200078e33ff */
[----:B------:R-:W3:Y:S01]  /*11e0*/  LDC R28, c[0x0][0x610] ;  /* 0x00018400ff1c7b82 */ /* 0x000ee20000000800 */
[----:B------:R-:W-:Y:S05]  /*11f0*/  @!P0 BRA `(.L_x_14) ;  /* 0x0000000000288947 */ /* 0x000fea0003800000 */
[----:B------:R-:W4:Y:S02]  /*1200*/  LDC R13, c[0x0][0x64c] ;  /* 0x00019300ff0d7b82 */ /* 0x000f240000000800 */
[----:B----4-:R-:W-:-:S05]  /*1210*/  IADD3 R13, P0, R36, R13, RZ ;  /* 0x0000000d240d7210 */ /* 0x010fca0007f1e0ff */
        /* <DEDUP_REMOVED lines=8> */
.L_x_14:
[----:B--2---:R-:W-:Y:S01]  /*12a0*/  SHF.R.U64 R7, R8, R22, R9 ;  /* 0x0000001608077219 */ /* 0x004fe20000001209 */
[----:B-1----:R-:W-:Y:S01]  /*12b0*/  VIADD R8, R29, 0xffffffff ;  /* 0xffffffff1d087836 */ /* 0x002fe20000000000 */
[----:B------:R-:W-:Y:S01]  /*12c0*/  SHF.L.U32 R2, R26, R31, RZ ;  /* 0x0000001f1a027219 */ /* 0x000fe200000006ff */
[----:B------:R-:W-:Y:S01]  /*12d0*/  @P1 IMAD R21, R25, R20, R6 ;  /* 0x0000001419151224 */ /* 0x000fe200078e0206 */
[----:B------:R-:W-:Y:S01]  /*12e0*/  LOP3.LUT R15, R34, R15, RZ, 0xc0, !PT ;  /* 0x0000000f220f7212 */ /* 0x000fe200078ec0ff */
[----:B------:R-:W-:Y:S01]  /*12f0*/  IMAD.MOV R9, RZ, RZ, -R7 ;  /* 0x000000ffff097224 */ /* 0x000fe200078e0a07 */
[----:B------:R-:W-:-:S03]  /*1300*/  LOP3.LUT R8, R27, R8, RZ, 0xc0, !PT ;  /* 0x000000081b087212 */ /* 0x000fc600078ec0ff */
[----:B------:R-:W-:Y:S02]  /*1310*/  IMAD R6, R2, R7, R15 ;  /* 0x0000000702067224 */ /* 0x000fe400078e020f */
[----:B0-----:R-:W-:Y:S02]  /*1320*/  IMAD R2, R9, R24, R36 ;  /* 0x0000001809027224 */ /* 0x001fe400078e0224 */
[----:B---3--:R-:W-:Y:S02]  /*1330*/  IMAD R19, R6, R28, R21 ;  /* 0x0000001c06137224 */ /* 0x008fe400078e0215 */
[----:B------:R-:W-:Y:S02]  /*1340*/  IMAD R2, R2, R29, R8 ;  /* 0x0000001d02027224 */ /* 0x000fe400078e0208 */
[----:B------:R-:W-:-:S03]  /*1350*/  IMAD.MOV.U32 R6, RZ, RZ, 0x1 ;  /* 0x00000001ff067424 */ /* 0x000fc600078e00ff */
[----:B------:R-:W-:Y:S02]  /*1360*/  SEL R22, R2, R19, !P1 ;  /* 0x0000001302167207 */ /* 0x000fe40004800000 */
[----:B------:R-:W-:Y:S01]  /*1370*/  SEL R19, R19, R2, !P1 ;  /* 0x0000000213137207 */ /* 0x000fe20004800000 */
[----:B------:R-:W-:Y:S01]  /*1380*/  IMAD.MOV.U32 R2, RZ, RZ, R30 ;  /* 0x000000ffff027224 */ /* 0x000fe200078e001e */
[----:B------:R-:W-:-:S07]  /*1390*/  PRMT R8, R6, 0x7610, R8 ;  /* 0x0000761006087816 */ /* 0x000fce0000000008 */
.L_x_12:
[----:B------:R-:W-:Y:S05]  /*13a0*/  @!P2 BRA `(.L_x_15) ;  /* 0x00000000000ca947 */ /* 0x000fea0003800000 */
[----:B------:R-:W-:Y:S01]  /*13b0*/  UCGABAR_WAIT ;  /* 0x0000000000007dc7 */ /* 0x000fe20008000000 */
[----:B------:R-:W-:Y:S01]  /*13c0*/  CCTL.IVALL ;  /* 0x00000000ff00798f */ /* 0x000fe20002000000 */
[----:B------:R-:W-:Y:S05]  /*13d0*/  BRA `(.L_x_16) ;  /* 0x0000000000047947 */ /* 0x000fea0003800000 */
.L_x_15:
[----:B------:R-:W-:Y:S06]  /*13e0*/  BAR.SYNC.DEFER_BLOCKING 0x0 ;  /* 0x0000000000007b1d */ /* 0x000fec0000010000 */
.L_x_16:
[----:B------:R-:W-:Y:S05]  /*13f0*/  @!P4 BRA `(.L_x_17) ;  /* 0x000000780088c947 */ /* 0x000fea0003800000 */
[----:B------:R-:W-:-:S13]  /*1400*/  ISETP.GT.U32.AND P0, PT, R35, 0x1, PT ;  /* 0x000000012300780c */ /* 0x000fda0003f04070 */
[----:B------:R-:W-:Y:S05]  /*1410*/  @P0 EXIT ;  /* 0x000000000000094d */ /* 0x000fea0003800000 */
.L_x_18:
[----:B------:R-:W-:-:S08]  /*1420*/  NOP ;  /* 0x0000000000007918 */ /* 0x000fd00000000000 */
[----:B------:R-:W1:Y:S02]  /*1430*/  USETMAXREG.TRY_ALLOC.CTAPOOL UP0, 0xe8 ;  /* 0x000000e8000079c8 */ /* 0x000e640008000600 */
[----:B-1----:R-:W-:-:S13]  /*1440*/  PLOP3.LUT P0, PT, PT, PT, UP0, 0x80, 0x0 ;  /* 0x000000000000781c */ /* 0x002fda0003f0f008 */
[----:B------:R-:W-:Y:S05]  /*1450*/  @!P0 BRA `(.L_x_18) ;  /* 0xfffffffc00f08947 */ /* 0x000fea000383ffff */
[----:B------:R-:W-:-:S13]  /*1460*/  LOP3.LUT P0, RZ, R8, 0xff, RZ, 0xc0, !PT ;  /* 0x000000ff08ff7812 */ /* 0x000fda000780c0ff */
[----:B------:R-:W-:Y:S05]  /*1470*/  @!P0 EXIT ;  /* 0x000000000000894d */ /* 0x000fea0003800000 */
[----:B------:R-:W1:Y:S01]  /*1480*/  S2UR UR4, SR_CgaCtaId ;  /* 0x00000000000479c3 */ /* 0x000e620000008800 */
[----:B------:R-:W-:Y:S01]  /*1490*/  VIADD R14, R14, 0xffffffff ;  /* 0xffffffff0e0e7836 */ /* 0x000fe20000000000 */
[CC--:B------:R-:W-:Y:S01]  /*14a0*/  LEA.HI R4, R0.reuse, R3.reuse, RZ, 0x2 ;  /* 0x0000000300047211 */ /* 0x0c0fe200078f10ff */
[----:B------:R-:W-:Y:S01]  /*14b0*/  UMOV UR41, 0x400 ;  /* 0x0000040000297882 */ /* 0x000fe20000000000 */
[----:B------:R-:W-:Y:S01]  /*14c0*/  LEA.HI R0, R0, R3, RZ, 0x5 ;  /* 0x0000000300007211 */ /* 0x000fe200078f28ff */
[----:B------:R-:W-:Y:S01]  /*14d0*/  UISETP.LT.AND UP0, UPT, UR40, 0x1, UPT ;  /* 0x000000012800788c */ /* 0x000fe2000bf01270 */
[----:B------:R-:W-:Y:S01]  /*14e0*/  R2UR UR42, R14 ;  /* 0x000000000e2a72ca */ /* 0x000fe200000e0000 */
[----:B------:R-:W-:Y:S01]  /*14f0*/  USHF.L.U32 UR44, UR40, 0x1, URZ ;  /* 0x00000001282c7899 */ /* 0x000fe2000800063f */
[--C-:B------:R-:W-:Y:S01]  /*1500*/  SHF.R.S32.HI R156, RZ, 0x2, R4.reuse ;  /* 0x00000002ff9c7819 */ /* 0x100fe20000011404 */
[----:B------:R-:W-:Y:S01]  /*1510*/  USEL UR43, UR40, 0x1, UP0 ;  /* 0x00000001282b7887 */ /* 0x000fe20008000000 */
[----:B------:R-:W-:-:S02]  /*1520*/  SHF.R.S32.HI R5, RZ, 0x1f, R4 ;  /* 0x0000001fff057819 */ /* 0x000fc40000011404 */
[----:B------:R-:W-:Y:S01]  /*1530*/  LOP3.LUT R158, R4, 0xfffffffc, RZ, 0xc0, !PT ;  /* 0xfffffffc049e7812 */ /* 0x000fe200078ec0ff */
[----:B------:R-:W-:Y:S01]  /*1540*/  UIADD3 UR43, -UR43, UR40, URZ ;  /* 0x000000282b2b7290 */ /* 0x000fe2000fffe13f */
[----:B------:R-:W-:Y:S02]  /*1550*/  LEA.HI R5, R5, R156, RZ, 0x3 ;  /* 0x0000009c05057211 */ /* 0x000fe400078f18ff */
[----:B------:R-:W-:Y:S01]  /*1560*/  ISETP.NE.AND P0, PT, R14, RZ, PT ;  /* 0x000000ff0e00720c */ /* 0x000fe20003f05270 */
[----:B------:R-:W-:Y:S01]  /*1570*/  IMAD.IADD R158, R3, 0x1, -R158 ;  /* 0x00000001039e7824 */ /* 0x000fe200078e0a9e */
[----:B------:R-:W-:Y:S01]  /*1580*/  LOP3.LUT R5, R5, 0xfffffff8, RZ, 0xc0, !PT ;  /* 0xfffffff805057812 */ /* 0x000fe200078ec0ff */
[----:B------:R-:W-:Y:S01]  /*1590*/  USHF.L.U32 UR42, UR42, 0x3, URZ ;  /* 0x000000032a2a7899 */ /* 0x000fe2000800063f */
[----:B------:R-:W-:Y:S02]  /*15a0*/  LOP3.LUT R172, R16, 0x1, RZ, 0xfc, !PT ;  /* 0x0000000110ac7812 */ /* 0x000fe400078efcff */
[----:B------:R-:W-:Y:S01]  /*15b0*/  SEL R173, RZ, 0x1, P0 ;  /* 0x00000001ffad7807 */ /* 0x000fe20000000000 */
[----:B------:R-:W-:Y:S01]  /*15c0*/  IMAD.IADD R156, R156, 0x1, -R5 ;  /* 0x000000019c9c7824 */ /* 0x000fe200078e0a05 */
[----:B-1----:R-:W-:Y:S01]  /*15d0*/  ULEA UR41, UR4, UR41, 0x18 ;  /* 0x0000002904297291 */ /* 0x002fe2000f8ec03f */
[----:B------:R-:W-:Y:S01]  /*15e0*/  SHF.R.S32.HI R5, RZ, 0x5, R0 ;  /* 0x00000005ff057819 */ /* 0x000fe20000011400 */
[----:B------:R-:W-:Y:S01]  /*15f0*/  IMAD.U32 R160, RZ, RZ, UR42 ;  /* 0x0000002affa07e24 */ /* 0x000fe2000f8e00ff */
[----:B------:R-:W-:Y:S01]  /*1600*/  ULDC UR4, c[0x0][0x284] ;  /* 0x0000a10000047ab9 */ /* 0x000fe20000000800 */
[----:B------:R-:W-:Y:S01]  /*1610*/  UIADD3 UR45, UR41, 0x60, URZ ;  /* 0x00000060292d7890 */ /* 0x000fe2000fffe03f */
[--C-:B------:R-:W-:Y:S01]  /*1620*/  SHF.R.S32.HI R157, RZ, 0x1f, R156.reuse ;  /* 0x0000001fff9d7819 */ /* 0x100fe2000001149c */
[----:B------:R-:W-:Y:S01]  /*1630*/  IMAD R163, R5, -0x10, -R156 ;  /* 0xfffffff005a37824 */ /* 0x000fe200078e0a9c */
[----:B------:R-:W-:-:S02]  /*1640*/  LOP3.LUT R162, R160, 0x8, RZ, 0xc0, !PT ;  /* 0x00000008a0a27812 */ /* 0x000fc400078ec0ff */
[----:B------:R-:W-:Y:S01]  /*1650*/  LOP3.LUT R160, R160, 0x8, RZ, 0xc, !PT ;  /* 0x00000008a0a07812 */ /* 0x000fe200078e0cff */
[----:B------:R-:W-:Y:S01]  /*1660*/  IMAD.U32 R159, RZ, RZ, UR45 ;  /* 0x0000002dff9f7e24 */ /* 0x000fe2000f8e00ff */
[----:B------:R-:W-:Y:S01]  /*1670*/  LOP3.LUT R162, R162, 0x18, RZ, 0x3c, !PT ;  /* 0x00000018a2a27812 */ /* 0x000fe200078e3cff */
[----:B------:R-:W-:-:S04]  /*1680*/  IMAD.WIDE R156, R5, 0x10, R156 ;  /* 0x00000010059c7825 */ /* 0x000fc800078e029c */
[----:B------:R-:W-:Y:S02]  /*1690*/  VIADD R161, R159, UR42 ;  /* 0x0000002a9fa17c36 */ /* 0x000fe40008000000 */
[----:B------:R-:W-:-:S07]  /*16a0*/  VIADD R163, R163, UR4 ;  /* 0x00000004a3a37c36 */ /* 0x000fce0008000000 */
.L_x_294:
[----:B------:R-:W-:Y:S01]  /*16b0*/  SHF.L.U32 R0, R173, 0x1f, RZ ;  /* 0x0000001fad007819 */ /* 0x000fe200000006ff */
[----:B------:R-:W-:Y:S02]  /*16c0*/  ULDC UR4, c[0x0][0x28c] ;  /* 0x0000a30000047ab9 */ /* 0x000fe40000000800 */
[----:B------:R-:W-:Y:S01]  /*16d0*/  ISETP.LT.AND P1, PT, RZ, UR4, PT ;  /* 0x00000004ff007c0c */ /* 0x000fe2000bf21270 */
[----:B------:R-:W1:Y:S02]  /*16e0*/  SYNCS.PHASECHK.TRANS64.TRYWAIT P0, [R159+UR42], R0 ;  /* 0x000000009f0075a7 */ /* 0x000e64000800016a */
[----:B-1-34-:R-:W-:Y:S10]  /*16f0*/  @!P0 BRA `(.L_x_19) ;  /* 0x0000008800408947 */ /* 0x01aff40003800000 */
.L_x_317:
[----:B------:R-:W-:Y:S05]  /*1700*/  @P1 BRA `(.L_x_20) ;  /* 0x0000000000401947 */ /* 0x000fea0003800000 */
[----:B-1----:R-:W-:Y:S01]  /*1710*/  MOV R0, 0x0 ;  /* 0x0000000000007802 */ /* 0x002fe20000000f00 */
[----:B------:R-:W-:Y:S01]  /*1720*/  ULDC.64 UR4, c[0x4][0x68] ;  /* 0x01001a0000047ab9 */ /* 0x000fe20000000a00 */
[----:B------:R-:W-:Y:S01]  /*1730*/  ULDC.64 UR6, c[0x4][0x8] ;  /* 0x0100020000067ab9 */ /* 0x000fe20000000a00 */
[----:B------:R-:W-:Y:S01]  /*1740*/  IMAD.U32 R4, RZ, RZ, UR4 ;  /* 0x00000004ff047e24 */ /* 0x000fe2000f8e00ff */
[----:B------:R1:W2:Y:S01]  /*1750*/  LDC.64 R14, c[0x4][R0] ;  /* 0x01000000000e7b82 */ /* 0x0002a20000000a00 */
[----:B------:R-:W-:Y:S01]  /*1760*/  IMAD.U32 R5, RZ, RZ, UR5 ;  /* 0x00000005ff057e24 */ /* 0x000fe2000f8e00ff */
[----:B------:R-:W-:Y:S01]  /*1770*/  ULDC.64 UR4, c[0x4][0x70] ;  /* 0x01001c0000047ab9 */ /* 0x000fe20000000a00 */
[----:B------:R-:W-:Y:S02]  /*1780*/  IMAD.U32 R10, RZ, RZ, UR6 ;  /* 0x00000006ff0a7e24 */ /* 0x000fe4000f8e00ff */
[----:B------:R-:W-:Y:S02]  /*1790*/  IMAD.U32 R6, RZ, RZ, UR4 ;  /* 0x00000004ff067e24 */ /* 0x000fe4000f8e00ff */
[----:B------:R-:W-:-:S02]  /*17a0*/  IMAD.U32 R7, RZ, RZ, UR5 ;  /* 0x00000005ff077e24 */ /* 0x000fc4000f8e00ff */
[----:B------:R-:W-:Y:S02]  /*17b0*/  IMAD.U32 R11, RZ, RZ, UR7 ;  /* 0x00000007ff0b7e24 */ /* 0x000fe4000f8e00ff */
[----:B------:R-:W-:Y:S02]  /*17c0*/  IMAD.MOV.U32 R8, RZ, RZ, 0x1e1 ;  /* 0x000001e1ff087424 */ /* 0x000fe400078e00ff */
[----:B0-----:R-:W-:Y:S02]  /*17d0*/  IMAD.MOV.U32 R12, RZ, RZ, 0x1 ;  /* 0x00000001ff0c7424 */ /* 0x001fe400078e00ff */
[----:B-1----:R-:W-:-:S07]  /*17e0*/  IMAD.MOV.U32 R13, RZ, RZ, RZ ;  /* 0x000000ffff0d7224 */ /* 0x002fce00078e00ff */
[----:B------:R-:W-:-:S07]  /*17f0*/  LEPC R20, `(.L_x_20) ;  /* 0x000000001014794e */ /* 0x000fce0000000000 */
[----:B--2--5:R-:W-:Y:S05]  /*1800*/  CALL.ABS.NOINC R14 ;  /* 0x000000000e007343 */ /* 0x024fea0003c00000 */
.L_x_20:
[----:B------:R-:W-:-:S13]  /*1810*/  ISETP.NE.AND P0, PT, R172, 0x3, PT ;  /* 0x00000003ac00780c */ /* 0x000fda0003f05270 */
[----:B------:R-:W-:Y:S05]  /*1820*/  @!P0 BRA `(.L_x_21) ;  /* 0x0000000000048947 */ /* 0x000fea0003800000 */
[----:B------:R-:W-:Y:S01]  /*1830*/  BPT.TRAP 0x1 ;  /* 0x000000040000795c */ /* 0x000fe20000300000 */
.L_x_21:
[----:B------:R-:W-:Y:S02]  /*1840*/  IMAD.U32 R3, RZ, RZ, UR38 ;  /* 0x00000026ff037e24 */ /* 0x000fe4000f8e00ff */
[----:B-1----:R-:W-:-:S03]  /*1850*/  IMAD.U32 R0, RZ, RZ, UR39 ;  /* 0x00000027ff007e24 */ /* 0x002fc6000f8e00ff */
[----:B------:R-:W-:Y:S02]  /*1860*/  LEA R3, R3, UR41, 0x3 ;  /* 0x0000002903037c11 */ /* 0x000fe4000f8e18ff */
[----:B------:R-:W-:-:S04]  /*1870*/  SHF.L.U32 R0, R0, 0x1f, RZ ;  /* 0x0000001f00007819 */ /* 0x000fc800000006ff */
[----:B------:R1:W2:Y:S01]  /*1880*/  SYNCS.PHASECHK.TRANS64.TRYWAIT P1, [R3+URZ], R0 ;  /* 0x00000000030075a7 */ /* 0x0002a2000802017f */
[----:B------:R-:W-:Y:S05]  /*1890*/  @!P0 BRA `(.L_x_22) ;  /* 0x0000000000048947 */ /* 0x000fea0003800000 */
[----:B------:R-:W-:Y:S01]  /*18a0*/  BPT.TRAP 0x1 ;  /* 0x000000040000795c */ /* 0x000fe20000300000 */
.L_x_22:
[----:B------:R-:W-:-:S05]  /*18b0*/  IMAD.U32 R4, RZ, RZ, UR43 ;  /* 0x0000002bff047e24 */ /* 0x000fca000f8e00ff */
[----:B------:R-:W-:Y:S01]  /*18c0*/  ISETP.GE.AND P2, PT, R4, 0x1, PT ;  /* 0x000000010400780c */ /* 0x000fe20003f46270 */
[----:B--2---:R-:W-:-:S12]  /*18d0*/  @P1 BRA `(.L_x_23) ;  /* 0x0000000000081947 */ /* 0x004fd80003800000 */
[----:B------:R-:W2:Y:S02]  /*18e0*/  SYNCS.PHASECHK.TRANS64.TRYWAIT P1, [R3+URZ], R0 ;  /* 0x00000000030075a7 */ /* 0x000ea4000802017f */
[----:B--2---:R-:W-:Y:S05]  /*18f0*/  @!P1 BRA `(.L_x_24) ;  /* 0x0000008400d49947 */ /* 0x004fea0003800000 */
.L_x_23:
[----:B------:R-:W-:Y:S05]  /*1900*/  WARPSYNC.ALL ;  /* 0x0000000000007948 */ /* 0x000fea0003800000 */
[----:B------:R-:W-:Y:S01]  /*1910*/  UIADD3 UR4, UR41, 0x180, URZ ;  /* 0x0000018029047890 */ /* 0x000fe2000fffe03f */
[----:B------:R-:W-:Y:S01]  /*1920*/  WARPGROUP.ARRIVE ;  /* 0x00000000000079c5 */ /* 0x000fe20000000000 */
[----:B------:R-:W-:Y:S02]  /*1930*/  UIADD3 UR5, UR41, 0xa180, URZ ;  /* 0x0000a18029057890 */ /* 0x000fe4000fffe03f */
[----:B------:R-:W-:Y:S02]  /*1940*/  USHF.R.U32.HI UR4, URZ, 0x4, UR4 ;  /* 0x000000043f047899 */ /* 0x000fe40008011604 */
[----:B------:R-:W-:-:S02]  /*1950*/  USHF.R.U32.HI UR5, URZ, 0x4, UR5 ;  /* 0x000000043f057899 */ /* 0x000fc40008011605 */
[----:B------:R-:W-:Y:S02]  /*1960*/  ULOP3.LUT UR4, UR4, 0x3fff, URZ, 0xc0, !UPT ;  /* 0x00003fff04047892 */ /* 0x000fe4000f8ec03f */
[----:B------:R-:W-:Y:S02]  /*1970*/  ULOP3.LUT UR5, UR5, 0x3fff, URZ, 0xc0, !UPT ;  /* 0x00003fff05057892 */ /* 0x000fe4000f8ec03f */
[----:B------:R-:W-:Y:S02]  /*1980*/  ULOP3.LUT UR8, UR4, 0x10000, URZ, 0xfc, !UPT ;  /* 0x0001000004087892 */ /* 0x000fe4000f8efc3f */
[----:B------:R-:W-:Y:S02]  /*1990*/  ULOP3.LUT UR9, UR5, 0x10000, URZ, 0xfc, !UPT ;  /* 0x0001000005097892 */ /* 0x000fe4000f8efc3f */
[----:B------:R-:W-:Y:S02]  /*19a0*/  ULEA UR10, UR38, UR8, 0x9 ;  /* 0x00000008260a7291 */ /* 0x000fe4000f8e483f */
[----:B------:R-:W-:Y:S01]  /*19b0*/  ULEA UR11, UR38, UR9, 0xb ;  /* 0x00000009260b7291 */ /* 0x000fe2000f8e583f */
[----:B------:R-:W-:Y:S01]  /*19c0*/  UMOV UR5, 0x40000040 ;  /* 0x4000004000057882 */ /* 0x000fe20000000000 */
[----:B------:R-:W-:-:S03]  /*19d0*/  UMOV UR7, 0x40000040 ;  /* 0x4000004000077882 */ /* 0x000fc60000000000 */
[----:B------:R-:W-:Y:S02]  /*19e0*/  UMOV UR4, UR10 ;  /* 0x0000000a00047c82 */ /* 0x000fe40008000000 */
[----:B------:R-:W-:Y:S02]  /*19f0*/  UMOV UR6, UR11 ;  /* 0x0000000b00067c82 */ /* 0x000fe40008000000 */
[----:B------:R-:W-:Y:S01]  /*1a00*/  HGMMA.64x256x8.F32.TF32 R24, gdesc[UR4], RZ, !UPT, gsb0 ;  /* 0x07e00000041879f0 */ /* 0x000fe2000c0028ff */
[----:B------:R-:W-:Y:S02]  /*1a10*/  UIADD3 UR4, UR10, 0x2, URZ ;  /* 0x000000020a047890 */ /* 0x000fe4000fffe03f */
[----:B------:R-:W-:Y:S01]  /*1a20*/  UIADD3 UR6, UR11, 0x2, URZ ;  /* 0x000000020b067890 */ /* 0x000fe2000fffe03f */
[----:B------:R-:W-:Y:S01]  /*1a30*/  UMOV UR5, 0x40000040 ;  /* 0x4000004000057882 */ /* 0x000fe20000000000 */
[----:B------:R-:W-:Y:S01]  /*1a40*/  UMOV UR7, 0x40000040 ;  /* 0x4000004000077882 */ /* 0x000fe20000000000 */
[----:B------:R-:W-:-:S02]  /*1a50*/  WARPGROUP.DEPBAR.LE gsb0, 0x0 ;  /* 0x00008000000079c5 */ /* 0x000fc40000010000 */
[----:B------:R-:W-:-:S15]  /*1a60*/  WARPGROUP.ARRIVE ;  /* 0x00000000000079c5 */ /* 0x000fde0000000000 */
[----:B------:R-:W-:-:S05]  /*1a70*/  NOP ;  /* 0x0000000000007918 */ /* 0x000fca0000000000 */
[----:B------:R-:W-:Y:S01]  /*1a80*/  HGMMA.64x256x8.F32.TF32 R24, gdesc[UR4], R24, gsb0 ;  /* 0x07e00000041879f0 */ /* 0x000fe20008002818 */
[----:B------:R-:W-:Y:S02]  /*1a90*/  UIADD3 UR4, UR10, 0x4, URZ ;  /* 0x000000040a047890 */ /* 0x000fe4000fffe03f */
[----:B------:R-:W-:Y:S01]  /*1aa0*/  UIADD3 UR6, UR11, 0x4, URZ ;  /* 0x000000040b067890 */ /* 0x000fe2000fffe03f */
[----:B------:R-:W-:Y:S01]  /*1ab0*/  UMOV UR5, 0x40000040 ;  /* 0x4000004000057882 */ /* 0x000fe20000000000 */
[----:B------:R-:W-:Y:S01]  /*1ac0*/  UMOV UR7, 0x40000040 ;  /* 0x4000004000077882 */ /* 0x000fe20000000000 */
[----:B------:R-:W-:Y:S02]  /*1ad0*/  WARPGROUP.DEPBAR.LE gsb0, 0x0 ;  /* 0x00008000000079c5 */ /* 0x000fe40000010000 */
        /* <DEDUP_REMOVED lines=10> */
[----:B------:R-:W-:Y:S03]  /*1b80*/  HGMMA.64x256x8.F32.TF32 R24, gdesc[UR4], R24, gsb0 ;  /* 0x07e00000041879f0 */ /* 0x000fe60008002818 */
[----:B------:R-:W-:Y:S02]  /*1b90*/  WARPGROUP.DEPBAR.LE gsb0, 0x0 ;  /* 0x00008000000079c5 */ /* 0x000fe40000010000 */
[----:B------:R-:W-:Y:S05]  /*1ba0*/  @!P2 BRA `(.L_x_25) ;  /* 0x000000040020a947 */ /* 0x000fea0003800000 */
[----:B------:R-:W-:Y:S01]  /*1bb0*/  UIADD3 UR4, UR38, 0x1, URZ ;  /* 0x0000000126047890 */ /* 0x000fe2000fffe03f */
[----:B-12---:R-:W-:Y:S02]  /*1bc0*/  IMAD.U32 R0, RZ, RZ, UR43 ;  /* 0x0000002bff007e24 */ /* 0x006fe4000f8e00ff */
[----:B------:R-:W-:Y:S01]  /*1bd0*/  IMAD.U32 R3, RZ, RZ, UR38 ;  /* 0x00000026ff037e24 */ /* 0x000fe2000f8e00ff */
[----:B------:R-:W-:-:S04]  /*1be0*/  UISETP.NE.AND UP0, UPT, UR4, 0x5, UPT ;  /* 0x000000050400788c */ /* 0x000fc8000bf05270 */
[----:B------:R-:W-:Y:S02]  /*1bf0*/  USEL UR5, URZ, 0x1, UP0 ;  /* 0x000000013f057887 */ /* 0x000fe40008000000 */
[----:B------:R-:W-:Y:S02]  /*1c00*/  USEL UR10, UR4, URZ, UP0 ;  /* 0x0000003f040a7287 */ /* 0x000fe40008000000 */
[----:B------:R-:W-:-:S06]  /*1c10*/  ULOP3.LUT UR5, UR39, UR5, URZ, 0x3c, !UPT ;  /* 0x0000000527057292 */ /* 0x000fcc000f8e3c3f */
[----:B------:R-:W-:-:S07]  /*1c20*/  IMAD.U32 R6, RZ, RZ, UR5 ;  /* 0x00000005ff067e24 */ /* 0x000fce000f8e00ff */
.L_x_32:
[----:B------:R-:W-:Y:S05]  /*1c30*/  @!P0 BRA `(.L_x_26) ;  /* 0x0000000000048947 */ /* 0x000fea0003800000 */
[----:B------:R-:W-:Y:S01]  /*1c40*/  BPT.TRAP 0x1 ;  /* 0x000000040000795c */ /* 0x000fe20000300000 */
.L_x_26:
[----:B------:R-:W-:Y:S01]  /*1c50*/  ULEA UR4, UR10, UR41, 0x3 ;  /* 0x000000290a047291 */ /* 0x000fe2000f8e183f */
[----:B------:R-:W-:-:S08]  /*1c60*/  SHF.L.U32 R4, R6, 0x1f, RZ ;  /* 0x0000001f06047819 */ /* 0x000fd000000006ff */
[----:B------:R1:W2:Y:S01]  /*1c70*/  SYNCS.PHASECHK.TRANS64.TRYWAIT P1, [UR4], R4 ;  /* 0x00000004ff0075a7 */ /* 0x0002a20008020144 */
[----:B------:R-:W-:Y:S05]  /*1c80*/  @!P0 BRA `(.L_x_27) ;  /* 0x0000000000048947 */ /* 0x000fea0003800000 */
[----:B------:R-:W-:Y:S01]  /*1c90*/  BPT.TRAP 0x1 ;  /* 0x000000040000795c */ /* 0x000fe20000300000 */
.L_x_27:
[----:B--2---:R-:W-:Y:S05]  /*1ca0*/  @P1 BRA `(.L_x_28) ;  /* 0x0000000000081947 */ /* 0x004fea0003800000 */
[----:B------:R-:W2:Y:S02]  /*1cb0*/  SYNCS.PHASECHK.TRANS64.TRYWAIT P1, [UR4], R4 ;  /* 0x00000004ff0075a7 */ /* 0x000ea40008020144 */
[----:B--2---:R-:W-:Y:S05]  /*1cc0*/  @!P1 BRA `(.L_x_29) ;  /* 0x0000008000f49947 */ /* 0x004fea0003800000 */
.L_x_28:
[----:B------:R-:W-:Y:S01]  /*1cd0*/  ULEA UR11, UR10, UR8, 0x9 ;  /* 0x000000080a0b7291 */ /* 0x000fe2000f8e483f */
[----:B------:R-:W-:Y:S01]  /*1ce0*/  WARPGROUP.ARRIVE ;  /* 0x00000000000079c5 */ /* 0x000fe20000000000 */
[----:B------:R-:W-:Y:S01]  /*1cf0*/  ULEA UR12, UR10, UR9, 0xb ;  /* 0x000000090a0c7291 */ /* 0x000fe2000f8e583f */
[----:B------:R-:W-:Y:S01]  /*1d00*/  UMOV UR5, 0x40000040 ;  /* 0x4000004000057882 */ /* 0x000fe20000000000 */
[----:B------:R-:W-:-:S03]  /*1d10*/  UMOV UR7, 0x40000040 ;  /* 0x4000004000077882 */ /* 0x000fc60000000000 */
[----:B------:R-:W-:Y:S02]  /*1d20*/  UMOV UR4, UR11 ;  /* 0x0000000b00047c82 */ /* 0x000fe40008000000 */
[----:B------:R-:W-:Y:S02]  /*1d30*/  UMOV UR6, UR12 ;  /* 0x0000000c00067c82 */ /* 0x000fe40008000000 */
[----:B------:R-:W-:Y:S01]  /*1d40*/  HGMMA.64x256x8.F32.TF32 R24, gdesc[UR4], R24, gsb0 ;  /* 0x07e00000041879f0 */ /* 0x000fe20008002818 */
        /* <DEDUP_REMOVED lines=26> */
[----:B------:R-:W-:Y:S01]  /*1ef0*/  BPT.TRAP 0x1 ;  /* 0x000000040000795c */ /* 0x000fe20000300000 */
.L_x_30:
[----:B------:R-:W-:-:S13]  /*1f00*/  ISETP.NE.AND P1, PT, R153, RZ, PT ;  /* 0x000000ff9900720c */ /* 0x000fda0003f25270 */
[----:B-12---:R-:W-:-:S05]  /*1f10*/  @P1 LEA R4, R3, UR41, 0x3 ;  /* 0x0000002903041c11 */ /* 0x006fca000f8e18ff */
[----:B------:R-:W-:-:S05]  /*1f20*/  @P1 VIADD R5, R4, 0x28 ;  /* 0x0000002804051836 */ /* 0x000fca0000000000 */
[----:B------:R-:W-:-:S04]  /*1f30*/  @P1 PRMT R5, R152, 0x654, R5 ;  /* 0x0000065498051816 */ /* 0x000fc80000000005 */
[----:B------:R1:W-:Y:S01]  /*1f40*/  @P1 SYNCS.ARRIVE.TRANS64.RED.A1T0 RZ, [R5+URZ], RZ ;  /* 0x000000ff05ff19a7 */ /* 0x0003e2000810043f */
[----:B------:R-:W-:-:S13]  /*1f50*/  ISETP.GT.U32.AND P1, PT, R16, 0x1, PT ;  /* 0x000000011000780c */ /* 0x000fda0003f24070 */
[----:B-1----:R-:W-:Y:S05]  /*1f60*/  @P1 BRA `(.L_x_31) ;  /* 0x0000000000041947 */ /* 0x002fea0003800000 */
[----:B------:R-:W-:Y:S01]  /*1f70*/  BPT.TRAP 0x1 ;  /* 0x000000040000795c */ /* 0x000fe20000300000 */
.L_x_31:
[----:B------:R-:W-:Y:S01]  /*1f80*/  UIADD3 UR10, UR10, 0x1, URZ ;  /* 0x000000010a0a7890 */ /* 0x000fe2000fffe03f */
[C---:B------:R-:W-:Y:S01]  /*1f90*/  ISETP.GT.AND P2, PT, R0.reuse, 0x1, PT ;  /* 0x000000010000780c */ /* 0x040fe20003f44270 */
[----:B------:R-:W-:Y:S02]  /*1fa0*/  VIADD R3, R3, 0x1 ;  /* 0x0000000103037836 */ /* 0x000fe40000000000 */
[----:B------:R-:W-:Y:S01]  /*1fb0*/  UISETP.NE.AND UP0, UPT, UR10, 0x5, UPT ;  /* 0x000000050a00788c */ /* 0x000fe2000bf05270 */
[----:B------:R-:W-:Y:S02]  /*1fc0*/  VIADD R0, R0, 0xffffffff ;  /* 0xffffffff00007836 */ /* 0x000fe40000000000 */
[C---:B------:R-:W-:Y:S01]  /*1fd0*/  ISETP.NE.AND P1, PT, R3.reuse, 0x5, PT ;  /* 0x000000050300780c */ /* 0x040fe20003f25270 */
[----:B------:R-:W-:Y:S02]  /*1fe0*/  USEL UR4, URZ, 0x1, UP0 ;  /* 0x000000013f047887 */ /* 0x000fe40008000000 */
[----:B------:R-:W-:Y:S01]  /*1ff0*/  USEL UR10, UR10, URZ, UP0 ;  /* 0x0000003f0a0a7287 */ /* 0x000fe20008000000 */
[----:B------:R-:W-:-:S03]  /*2000*/  SEL R3, R3, RZ, P1 ;  /* 0x000000ff03037207 */ /* 0x000fc60000800000 */
[----:B------:R-:W-:Y:S01]  /*2010*/  LOP3.LUT R6, R6, UR4, RZ, 0x3c, !PT ;  /* 0x0000000406067c12 */ /* 0x000fe2000f8e3cff */
[----:B------:R-:W-:Y:S07]  /*2020*/  @P2 BRA `(.L_x_32) ;  /* 0xfffffffc00002947 */ /* 0x000fee000383ffff */
.L_x_25:
[----:B-12---:R-:W1:Y:S01]  /*2030*/  LDC R0, c[0x0][0x28c] ;  /* 0x0000a300ff007b82 */ /* 0x006e620000000800 */
[----:B------:R2:W-:Y:S01]  /*2040*/  SYNCS.ARRIVE.TRANS64.A1T0 RZ, [R160+UR45], RZ ;  /* 0x000000ffa0ff79a7 */ /* 0x0005e2000810002d */
[----:B-1----:R-:W-:-:S13]  /*2050*/  ISETP.GE.AND P1, PT, R0, 0x1, PT ;  /* 0x000000010000780c */ /* 0x002fda0003f26270 */
[----:B--2---:R-:W-:Y:S05]  /*2060*/  @!P1 BRA `(.L_x_33) ;  /* 0x0000000000449947 */ /* 0x004fea0003800000 */
[----:B------:R-:W-:Y:S05]  /*2070*/  @!P0 BRA `(.L_x_34) ;  /* 0x0000000000048947 */ /* 0x000fea0003800000 */
[----:B------:R-:W-:Y:S01]  /*2080*/  BPT.TRAP 0x1 ;  /* 0x000000040000795c */ /* 0x000fe20000300000 */
.L_x_34:
[----:B------:R-:W-:-:S13]  /*2090*/  ISETP.NE.AND P0, PT, R153, RZ, PT ;  /* 0x000000ff9900720c */ /* 0x000fda0003f05270 */
[----:B------:R-:W-:-:S05]  /*20a0*/  VOTEU.ANY UP0, P0 ;  /* 0x00000000003f7886 */ /* 0x000fca0000000100 */
[----:B------:R-:W-:-:S06]  /*20b0*/  @UP0 UIADD3 UR4, UR43, UR38, URZ ;  /* 0x000000262b040290 */ /* 0x000fcc000fffe03f */
[----:B------:R-:W-:Y:S02]  /*20c0*/  IMAD.U32 R4, RZ, RZ, UR4 ;  /* 0x00000004ff047e24 */ /* 0x000fe4000f8e00ff */
[----:B------:R-:W-:Y:S02]  /*20d0*/  IMAD.U32 R3, RZ, RZ, UR4 ;  /* 0x00000004ff037e24 */ /* 0x000fe4000f8e00ff */
[----:B------:R-:W-:-:S05]  /*20e0*/  @P0 IMAD.WIDE.U32 R4, R4, -0x33333333, RZ ;  /* 0xcccccccd04040825 */ /* 0x000fca00078e00ff */
[----:B------:R-:W-:-:S05]  /*20f0*/  @P0 SHF.R.U32.HI R0, RZ, 0x2, R5 ;  /* 0x00000002ff000819 */ /* 0x000fca0000011605 */
[----:B------:R-:W-:-:S05]  /*2100*/  @P0 IMAD R0, R0, -0x5, R3 ;  /* 0xfffffffb00000824 */ /* 0x000fca00078e0203 */
[----:B------:R-:W-:-:S05]  /*2110*/  @P0 LEA R0, R0, UR41, 0x3 ;  /* 0x0000002900000c11 */ /* 0x000fca000f8e18ff */
[----:B------:R-:W-:-:S05]  /*2120*/  @P0 VIADD R3, R0, 0x28 ;  /* 0x0000002800030836 */ /* 0x000fca0000000000 */
[----:B------:R-:W-:-:S04]  /*2130*/  @P0 PRMT R3, R152, 0x654, R3 ;  /* 0x0000065498030816 */ /* 0x000fc80000000003 */
[----:B------:R1:W-:Y:S01]  /*2140*/  @P0 SYNCS.ARRIVE.TRANS64.RED.A1T0 RZ, [R3+URZ], RZ ;  /* 0x000000ff03ff09a7 */ /* 0x0003e2000810043f */
[----:B------:R-:W-:-:S13]  /*2150*/  ISETP.GT.U32.AND P0, PT, R16, 0x1, PT ;  /* 0x000000011000780c */ /* 0x000fda0003f04070 */
[----:B-1----:R-:W-:Y:S05]  /*2160*/  @P0 BRA `(.L_x_33) ;  /* 0x0000000000040947 */ /* 0x002fea0003800000 */
[----:B------:R-:W-:Y:S01]  /*2170*/  BPT.TRAP 0x1 ;  /* 0x000000040000795c */ /* 0x000fe20000300000 */
.L_x_33:
[----:B------:R-:W-:Y:S01]  /*2180*/  SHF.L.U32 R0, R173, 0x1f, RZ ;  /* 0x0000001fad007819 */ /* 0x000fe200000006ff */
[----:B------:R-:W-:Y:S01]  /*2190*/  UIADD3 UR38, UR44, UR38, URZ ;  /* 0x000000262c267290 */ /* 0x000fe2000fffe03f */
[----:B------:R-:W1:Y:S01]  /*21a0*/  LDC R7, c[0x0][0x288] ;  /* 0x0000a200ff077b82 */ /* 0x000e620000000800 */
[----:B------:R-:W-:Y:S01]  /*21b0*/  UISETP.GE.U32.AND UP1, UPT, UR44, 0x5, UPT ;  /* 0x000000052c00788c */ /* 0x000fe2000bf26070 */
[----:B------:R-:W-:Y:S01]  /*21c0*/  IMAD.SHL.U32 R8, R158, 0x2, RZ ;  /* 0x000000029e087824 */ /* 0x000fe200078e00ff */
[----:B------:R-:W-:Y:S02]  /*21d0*/  UISETP.GT.U32.AND UP0, UPT, UR38, 0x4, UPT ;  /* 0x000000042600788c */ /* 0x000fe4000bf04070 */
[----:B------:R-:W-:Y:S02]  /*21e0*/  UIMAD.WIDE.U32 UR4, UR38, -0x33333333, URZ ;  /* 0xcccccccd260478a5 */ /* 0x000fe4000f8e003f */
[----:B------:R-:W-:Y:S01]  /*21f0*/  UISETP.LT.U32.AND UP0, UPT, UR44, 0x5, UP0 ;  /* 0x000000052c00788c */ /* 0x000fe20008701070 */
[----:B------:R-:W2:Y:S01]  /*2200*/  SYNCS.PHASECHK.TRANS64.TRYWAIT P0, [R159+UR42+0x10], R0 ;  /* 0x000010009f0075a7 */ /* 0x000ea2000800016a */
[----:B------:R-:W-:Y:S01]  /*2210*/  USHF.R.U32.HI UR4, URZ, 0x2, UR5 ;  /* 0x000000023f047899 */ /* 0x000fe20008011605 */
[----:B------:R-:W-:Y:S01]  /*2220*/  SHF.R.S32.HI R9, RZ, 0x1f, R8 ;  /* 0x0000001fff097819 */ /* 0x000fe20000011408 */
[----:B------:R-:W-:-:S02]  /*2230*/  USEL UR6, URZ, 0x1, !UP0 ;  /* 0x000000013f067887 */ /* 0x000fc4000c000000 */
[----:B------:R-:W-:Y:S02]  /*2240*/  UIMAD UR38, UR4, -0x5, UR38 ;  /* 0xfffffffb042678a4 */ /* 0x000fe4000f8e0226 */
[----:B------:R-:W-:-:S04]  /*2250*/  ULOP3.LUT UR39, UR39, UR6, URZ, 0x3c, !UPT ;  /* 0x0000000627277292 */ /* 0x000fc8000f8e3c3f */
[----:B------:R-:W-:Y:S01]  /*2260*/  @UP1 ULOP3.LUT UR39, UR39, 0x1, UR4, 0x78, !UPT ;  /* 0x0000000127271892 */ /* 0x000fe2000f8e7804 */
[----:B-12---:R-:W-:Y:S11]  /*2270*/  @!P0 BRA `(.L_x_35) ;  /* 0x0000007c00a08947 */ /* 0x006ff60003800000 */
.L_x_318:
[----:B------:R-:W-:Y:S01]  /*2280*/  IMAD.SHL.U32 R6, R19, 0x40, RZ ;  /* 0x0000004013067824 */ /* 0x000fe200078e00ff */
[----:B------:R-:W-:Y:S01]  /*2290*/  ULDC UR6, c[0x0][0x284] ;  /* 0x0000a10000067ab9 */ /* 0x000fe20000000800 */
[----:B0-----:R-:W-:Y:S01]  /*22a0*/  IMAD.SHL.U32 R12, R22, 0x100, RZ ;  /* 0x00000100160c7824 */ /* 0x001fe200078e00ff */
[----:B------:R-:W-:Y:S01]  /*22b0*/  SHF.R.S32.HI R167, RZ, 0x1f, R2 ;  /* 0x0000001fffa77819 */ /* 0x000fe20000011402 */
[----:B------:R-:W-:Y:S01]  /*22c0*/  ULDC.64 UR4, c[0x0][0x5d0] ;  /* 0x0001740000047ab9 */ /* 0x000fe20000000a00 */
[----:B------:R-:W-:Y:S01]  /*22d0*/  ISETP.GE.AND P0, PT, R6, UR6, PT ;  /* 0x0000000606007c0c */ /* 0x000fe2000bf06270 */
[----:B------:R-:W-:Y:S01]  /*22e0*/  IMAD.WIDE.U32 R4, R2, UR4, R8 ;  /* 0x0000000402047c25 */ /* 0x000fe2000f8e0008 */
[----:B------:R-:W-:Y:S02]  /*22f0*/  SHF.R.S32.HI R13, RZ, 0x1f, R12 ;  /* 0x0000001fff0d7819 */ /* 0x000fe4000001140c */
[C---:B------:R-:W-:Y:S01]  /*2300*/  ISETP.GE.OR P0, PT, R12.reuse, R7, P0 ;  /* 0x000000070c00720c */ /* 0x040fe20000706670 */
[----:B------:R-:W-:Y:S01]  /*2310*/  IMAD R3, R167, UR4, RZ ;  /* 0x00000004a7037c24 */ /* 0x000fe2000f8e02ff */
[----:B------:R-:W-:-:S03]  /*2320*/  IADD3 R4, P1, R12, R4, RZ ;  /* 0x000000040c047210 */ /* 0x000fc60007f3e0ff */
[----:B------:R-:W-:-:S05]  /*2330*/  IMAD R3, R2, UR5, R3 ;  /* 0x0000000502037c24 */ /* 0x000fca000f8e0203 */
[----:B------:R-:W-:-:S03]  /*2340*/  IADD3.X R5, R13, R5, R3, P1, !PT ;  /* 0x000000050d057210 */ /* 0x000fc60000ffe403 */
[----:B------:R-:W-:Y:S05]  /*2350*/  @P0 BRA `(.L_x_36) ;  /* 0x0000006400000947 */ /* 0x000fea0003800000 */
[----:B------:R-:W0:Y:S01]  /*2360*/  LDC.64 R10, c[0x0][0x5c8] ;  /* 0x00017200ff0a7b82 */ /* 0x000e220000000a00 */
[----:B-----5:R-:W-:Y:S01]  /*2370*/  FSETP.NEU.AND P1, PT, R155, RZ, PT ;  /* 0x000000ff9b00720b */ /* 0x020fe20003f2d000 */
[----:B------:R-:W-:Y:S01]  /*2380*/  IMAD R3, R158, -0x2, R7 ;  /* 0xfffffffe9e037824 */ /* 0x000fe200078e0207 */
[----:B------:R-:W-:Y:S01]  /*2390*/  BSSY B0, `(.L_x_36) ;  /* 0x000063c000007945 */ /* 0x000fe20003800000 */
[----:B------:R-:W-:-:S04]  /*23a0*/  IMAD.WIDE R164, R19, 0x40, R156 ;  /* 0x0000004013a47825 */ /* 0x000fc800078e029c */
[----:B-1----:R-:W-:Y:S02]  /*23b0*/  IMAD.IADD R0, R3, 0x1, -R12 ;  /* 0x0000000103007824 */ /* 0x002fe400078e0a0c */
[----:B------:R-:W-:-:S03]  /*23c0*/  IMAD.IADD R3, R163, 0x1, -R6 ;  /* 0x00000001a3037824 */ /* 0x000fc600078e0a06 */
[----:B------:R-:W-:-:S04]  /*23d0*/  ISETP.GT.AND P0, PT, R0, RZ, PT ;  /* 0x000000ff0000720c */ /* 0x000fc80003f04270 */
[----:B------:R-:W-:Y:S01]  /*23e0*/  ISETP.GT.AND P4, PT, R3, RZ, P0 ;  /* 0x000000ff0300720c */ /* 0x000fe20000784270 */
[-C--:B0-----:R-:W-:Y:S02]  /*23f0*/  IMAD R6, R165, R10.reuse, RZ ;  /* 0x0000000aa5067224 */ /* 0x081fe400078e02ff */
[----:B------:R-:W-:-:S04]  /*2400*/  IMAD.WIDE.U32 R174, R164, R10, R4 ;  /* 0x0000000aa4ae7225 */ /* 0x000fc800078e0004 */
[----:B------:R-:W-:-:S04]  /*2410*/  IMAD R5, R164, R11, R6 ;  /* 0x0000000ba4057224 */ /* 0x000fc800078e0206 */
[----:B------:R-:W-:Y:S01]  /*2420*/  IMAD.IADD R19, R175, 0x1, R5 ;  /* 0x00000001af137824 */ /* 0x000fe200078e0205 */
[----:B------:R-:W-:Y:S06]  /*2430*/  @!P1 BRA `(.L_x_37) ;  /* 0x0000004400949947 */ /* 0x000fec0003800000 */
[----:B------:R-:W0:Y:S01]  /*2440*/  LDC.64 R20, c[0x0][0x5b8] ;  /* 0x00016e00ff147b82 */ /* 0x000e220000000a00 */
[----:B------:R-:W-:-:S07]  /*2450*/  ULDC.64 UR4, c[0x0][0x5c0] ;  /* 0x0001700000047ab9 */ /* 0x000fce0000000a00 */
[----:B------:R-:W1:Y:S08]  /*2460*/  LDC.64 R176, c[0x0][0x5b0] ;  /* 0x00016c00ffb07b82 */ /* 0x000e700000000a00 */
[----:B------:R-:W2:Y:S01]  /*2470*/  LDC.64 R14, c[0x0][0x5a8] ;  /* 0x00016a00ff0e7b82 */ /* 0x000ea20000000a00 */
[-C--:B0-----:R-:W-:Y:S02]  /*2480*/  IMAD R6, R167, R20.reuse, RZ ;  /* 0x00000014a7067224 */ /* 0x081fe400078e02ff */
[----:B------:R-:W-:-:S04]  /*2490*/  IMAD.WIDE.U32 R4, R2, R20, R8 ;  /* 0x0000001402047225 */ /* 0x000fc800078e0008 */
[----:B------:R-:W-:Y:S01]  /*24a0*/  IMAD R175, R2, R21, R6 ;  /* 0x0000001502af7224 */ /* 0x000fe200078e0206 */
[----:B------:R-:W-:Y:S01]  /*24b0*/  IADD3 R166, P1, R12, R4, RZ ;  /* 0x000000040ca67210 */ /* 0x000fe20007f3e0ff */
[----:B-1----:R-:W-:-:S03]  /*24c0*/  IMAD R4, R165, R176, RZ ;  /* 0x000000b0a5047224 */ /* 0x002fc600078e02ff */
[----:B------:R-:W-:Y:S01]  /*24d0*/  IADD3.X R167, R13, R5, R175, P1, !PT ;  /* 0x000000050da77210 */ /* 0x000fe20000ffe4af */
[C---:B------:R-:W-:Y:S02]  /*24e0*/  IMAD R21, R164.reuse, R177, R4 ;  /* 0x000000b1a4157224 */ /* 0x040fe400078e0204 */
[----:B------:R-:W-:-:S04]  /*24f0*/  IMAD.WIDE.U32 R4, R164, R176, R166 ;  /* 0x000000b0a4047225 */ /* 0x000fc800078e00a6 */
[----:B------:R-:W-:Y:S01]  /*2500*/  IMAD.IADD R5, R5, 0x1, R21 ;  /* 0x0000000105057824 */ /* 0x000fe200078e0215 */
[----:B--2---:R-:W-:-:S04]  /*2510*/  LEA R6, P1, R4, R14, 0x2 ;  /* 0x0000000e04067211 */ /* 0x004fc800078210ff */
[----:B------:R-:W-:-:S05]  /*2520*/  LEA.HI.X R7, R4, R15, R5, 0x2, P1 ;  /* 0x0000000f04077211 */ /* 0x000fca00008f1405 */
[----:B------:R0:W2:Y:S01]  /*2530*/  @P4 LDG.E.LTC128B R22, desc[UR36][R6.64] ;  /* 0x0000002406164981 */ /* 0x0000a2000c1e1920 */
[----:B------:R-:W-:Y:S01]  /*2540*/  IMAD.WIDE.U32 R4, R164, R176, R12 ;  /* 0x000000b0a4047225 */ /* 0x000fe200078e000c */
[C---:B------:R-:W-:Y:S01]  /*2550*/  SHF.L.U64.HI R171, R176.reuse, 0x3, R177 ;  /* 0x00000003b0ab7819 */ /* 0x040fe200000102b1 */
[----:B------:R-:W-:Y:S01]  /*2560*/  BSSY B1, `(.L_x_38) ;  /* 0x0000017000017945 */ /* 0x000fe20003800000 */
[----:B------:R-:W-:Y:S01]  /*2570*/  ISETP.GT.AND P0, PT, R3, 0x8, P0 ;  /* 0x000000080300780c */ /* 0x000fe20000704270 */
[----:B------:R-:W-:Y:S01]  /*2580*/  IMAD.SHL.U32 R170, R176, 0x8, RZ ;  /* 0x00000008b0aa7824 */ /* 0x000fe200078e00ff */
[----:B------:R-:W-:-:S03]  /*2590*/  IADD3 R168, P1, R8, R4, RZ ;  /* 0x0000000408a87210 */ /* 0x000fc60007f3e0ff */
[----:B------:R-:W-:Y:S01]  /*25a0*/  IMAD.WIDE.U32 R170, R164, R176, R170 ;  /* 0x000000b0a4aa7225 */ /* 0x000fe200078e00aa */
[----:B------:R-:W-:Y:S02]  /*25b0*/  IADD3.X R169, R9, R21, R5, P1, !PT ;  /* 0x0000001509a97210 */ /* 0x000fe40000ffe405 */
[----:B------:R-:W-:Y:S01]  /*25c0*/  LEA R4, P1, R174, UR4, 0x2 ;  /* 0x00000004ae047c11 */ /* 0x000fe2000f8210ff */
[----:B------:R-:W-:Y:S02]  /*25d0*/  IMAD.IADD R21, R21, 0x1, R171 ;  /* 0x0000000115157824 */ /* 0x000fe400078e02ab */
[----:B------:R-:W-:Y:S01]  /*25e0*/  IMAD.WIDE.U32 R168, R2, R20, R168 ;  /* 0x0000001402a87225 */ /* 0x000fe200078e00a8 */
[----:B------:R-:W-:-:S03]  /*25f0*/  LEA.HI.X R5, R174, UR5, R19, 0x2, P1 ;  /* 0x00000005ae057c11 */ /* 0x000fc600088f1413 */
[----:B------:R-:W-:Y:S01]  /*2600*/  IMAD.IADD R19, R175, 0x1, R169 ;  /* 0x00000001af137824 */ /* 0x000fe200078e02a9 */
[----:B0-----:R-:W-:Y:S01]  /*2610*/  LEA R6, P1, R168, R14, 0x2 ;  /* 0x0000000ea8067211 */ /* 0x001fe200078210ff */
[----:B--2---:R-:W-:-:S04]  /*2620*/  FMUL R7, R22, R155 ;  /* 0x0000009b16077220 */ /* 0x004fc80000400000 */
[----:B------:R-:W-:Y:S01]  /*2630*/  FFMA R169, R24, R154, R7 ;  /* 0x0000009a18a97223 */ /* 0x000fe20000000007 */
[----:B------:R-:W-:Y:S02]  /*2640*/  LEA.HI.X R7, R168, R15, R19, 0x2, P1 ;  /* 0x0000000fa8077211 */ /* 0x000fe400008f1413 */
[----:B------:R-:W-:Y:S02]  /*2650*/  ISETP.GT.AND P1, PT, R0, 0x1, PT ;  /* 0x000000010000780c */ /* 0x000fe40003f24270 */
[----:B------:R0:W-:Y:S01]  /*2660*/  @P4 STG.E desc[UR36][R4.64], R169 ;  /* 0x000000a904004986 */ /* 0x0001e2000c101924 */
[----:B------:R-:W-:Y:S02]  /*2670*/  IADD3 R19, P2, R166, R170, RZ ;  /* 0x000000aaa6137210 */ /* 0x000fe40007f5e0ff */
[----:B------:R-:W-:Y:S02]  /*2680*/  ISETP.GT.AND P4, PT, R3, RZ, P1 ;  /* 0x000000ff0300720c */ /* 0x000fe40000f84270 */
[----:B------:R-:W-:Y:S01]  /*2690*/  LEA R164, P3, R19, R14, 0x2 ;  /* 0x0000000e13a47211 */ /* 0x000fe200078610ff */
[----:B------:R-:W-:-:S10]  /*26a0*/  IMAD.X R166, R21, 0x1, R167, P2 ;  /* 0x0000000115a67824 */ /* 0x000fd400010e06a7 */
[----:B0-----:R-:W-:Y:S05]  /*26b0*/  @!P4 BRA `(.L_x_39) ;  /* 0x000000000004c947 */ /* 0x001fea0003800000 */
[----:B------:R0:W5:Y:S02]  /*26c0*/  LDG.E.LTC128B R22, desc[UR36][R6.64+0x4] ;  /* 0x0000042406167981 */ /* 0x000164000c1e1920 */
.L_x_39:
[----:B------:R-:W-:Y:S05]  /*26d0*/  BSYNC B1 ;  /* 0x0000000000017941 */ /* 0x000fea0003800000 */
.L_x_38:
[----:B-----5:R-:W-:Y:S01]  /*26e0*/  FMUL R24, R22, R155 ;  /* 0x0000009b16187220 */ /* 0x020fe20000400000 */
[----:B------:R-:W-:-:S03]  /*26f0*/  LEA.HI.X R165, R19, R15, R166, 0x2, P3 ;  /* 0x0000000f13a57211 */ /* 0x000fc600018f14a6 */
[----:B------:R-:W-:-:S05]  /*2700*/  FFMA R25, R25, R154, R24 ;  /* 0x0000009a19197223 */ /* 0x000fca0000000018 */
[----:B------:R1:W-:Y:S04]  /*2710*/  @P4 STG.E desc[UR36][R4.64+0x4], R25 ;  /* 0x0000041904004986 */ /* 0x0003e8000c101924 */
[----:B------:R-:W2:Y:S01]  /*2720*/  @P0 LDG.E.LTC128B R22, desc[UR36][R164.64] ;  /* 0x00000024a4160981 */ /* 0x000ea2000c1e1920 */
[----:B------:R-:W-:Y:S01]  /*2730*/  IADD3 R8, P2, P3, R8, R170, R12 ;  /* 0x000000aa08087210 */ /* 0x000fe20007b5e00c */
[----:B------:R-:W-:Y:S01]  /*2740*/  BSSY B1, `(.L_x_40) ;  /* 0x0000010000017945 */ /* 0x000fe20003800000 */
[C---:B------:R-:W-:Y:S02]  /*2750*/  SHF.L.U64.HI R11, R10.reuse, 0x5, R11 ;  /* 0x000000050a0b7819 */ /* 0x040fe4000001020b */
[----:B------:R-:W-:Y:S02]  /*2760*/  IADD3.X R9, R9, R21, R13, P2, P3 ;  /* 0x0000001509097210 */ /* 0x000fe400017e640d */
[----:B------:R-:W-:-:S02]  /*2770*/  LEA R10, P3, R10, R4, 0x5 ;  /* 0x000000040a0a7211 */ /* 0x000fc400078628ff */
[----:B------:R-:W-:Y:S01]  /*2780*/  ISETP.GT.AND P1, PT, R3, 0x8, P1 ;  /* 0x000000080300780c */ /* 0x000fe20000f24270 */
[----:B------:R-:W-:Y:S01]  /*2790*/  IMAD.WIDE.U32 R20, R2, R20, R8 ;  /* 0x0000001402147225 */ /* 0x000fe200078e0008 */
[----:B------:R-:W-:-:S03]  /*27a0*/  ISETP.GT.AND P2, PT, R0, 0x8, PT ;  /* 0x000000080000780c */ /* 0x000fc60003f44270 */
[----:B------:R-:W-:Y:S01]  /*27b0*/  IMAD.X R11, R11, 0x1, R5, P3 ;  /* 0x000000010b0b7824 */ /* 0x000fe200018e0605 */
[----:B------:R-:W-:Y:S01]  /*27c0*/  LEA R8, P4, R20, R14, 0x2 ;  /* 0x0000000e14087211 */ /* 0x000fe200078810ff */
[----:B------:R-:W-:Y:S02]  /*27d0*/  IMAD.IADD R2, R175, 0x1, R21 ;  /* 0x00000001af027824 */ /* 0x000fe400078e0215 */
[----:B--2---:R-:W-:-:S04]  /*27e0*/  FMUL R9, R22, R155 ;  /* 0x0000009b16097220 */ /* 0x004fc80000400000 */
[----:B------:R-:W-:Y:S01]  /*27f0*/  FFMA R13, R26, R154, R9 ;  /* 0x0000009a1a0d7223 */ /* 0x000fe20000000009 */
[----:B------:R-:W-:-:S04]  /*2800*/  LEA.HI.X R9, R20, R15, R2, 0x2, P4 ;  /* 0x0000000f14097211 */ /* 0x000fc800020f1402 */
[----:B------:R1:W-:Y:S01]  /*2810*/  @P0 STG.E desc[UR36][R10.64], R13 ;  /* 0x0000000d0a000986 */ /* 0x0003e2000c101924 */
[----:B------:R-:W-:Y:S05]  /*2820*/  @!P1 BRA `(.L_x_41) ;  /* 0x0000000000049947 */ /* 0x000fea0003800000 */
[----:B------:R2:W5:Y:S02]  /*2830*/  LDG.E.LTC128B R22, desc[UR36][R8.64+0x4] ;  /* 0x0000042408167981 */ /* 0x000564000c1e1920 */
.L_x_41:
[----:B------:R-:W-:Y:S05]  /*2840*/  BSYNC B1 ;  /* 0x0000000000017941 */ /* 0x000fea0003800000 */
.L_x_40:
[----:B-----5:R-:W-:Y:S01]  /*2850*/  FMUL R2, R22, R155 ;  /* 0x0000009b16027220 */ /* 0x020fe20000400000 */
[----:B------:R-:W-:Y:S01]  /*2860*/  ISETP.GT.AND P3, PT, R3, RZ, P2 ;  /* 0x000000ff0300720c */ /* 0x000fe20001764270 */
[----:B------:R-:W-:Y:S01]  /*2870*/  BSSY B1, `(.L_x_42) ;  /* 0x0000006000017945 */ /* 0x000fe20003800000 */
[----:B------:R-:W-:Y:S01]  /*2880*/  ISETP.GT.AND P0, PT, R0, 0x9, PT ;  /* 0x000000090000780c */ /* 0x000fe20003f04270 */
[----:B------:R-:W-:-:S05]  /*2890*/  FFMA R27, R27, R154, R2 ;  /* 0x0000009a1b1b7223 */ /* 0x000fca0000000002 */
[----:B------:R3:W-:Y:S05]  /*28a0*/  @P1 STG.E desc[UR36][R10.64+0x4], R27 ;  /* 0x0000041b0a001986 */ /* 0x0007ea000c101924 */
[----:B------:R-:W-:Y:S05]  /*28b0*/  @!P3 BRA `(.L_x_43) ;  /* 0x000000000004b947 */ /* 0x000fea0003800000 */
[----:B------:R4:W5:Y:S02]  /*28c0*/  LDG.E.LTC128B R22, desc[UR36][R6.64+0x20] ;  /* 0x0000202406167981 */ /* 0x000964000c1e1920 */
.L_x_43:
[----:B------:R-:W-:Y:S05]  /*28d0*/  BSYNC B1 ;  /* 0x0000000000017941 */ /* 0x000fea0003800000 */
.L_x_42:
[----:B-1---5:R-:W-:Y:S01]  /*28e0*/  FMUL R13, R22, R155 ;  /* 0x0000009b160d7220 */ /* 0x022fe20000400000 */
[----:B------:R-:W-:Y:S01]  /*28f0*/  ISETP.GT.AND P1, PT, R3, RZ, P0 ;  /* 0x000000ff0300720c */ /* 0x000fe20000724270 */
[----:B------:R-:W-:Y:S02]  /*2900*/  BSSY B1, `(.L_x_44) ;  /* 0x0000005000017945 */ /* 0x000fe40003800000 */
[----:B------:R-:W-:-:S05]  /*2910*/  FFMA R13, R28, R154, R13 ;  /* 0x0000009a1c0d7223 */ /* 0x000fca000000000d */
[----:B------:R1:W-:Y:S05]  /*2920*/  @P3 STG.E desc[UR36][R4.64+0x20], R13 ;  /* 0x0000200d04003986 */ /* 0x0003ea000c101924 */
[----:B------:R-:W-:Y:S05]  /*2930*/  @!P1 BRA `(.L_x_45) ;  /* 0x0000000000049947 */ /* 0x000fea0003800000 */
[----:B------:R0:W5:Y:S02]  /*2940*/  LDG.E.LTC128B R22, desc[UR36][R6.64+0x24] ;  /* 0x0000242406167981 */ /* 0x000164000c1e1920 */
.L_x_45:
[----:B------:R-:W-:Y:S05]  /*2950*/  BSYNC B1 ;  /* 0x0000000000017941 */ /* 0x000fea0003800000 */
.L_x_44:
[----:B-----5:R-:W-:Y:S01]  /*2960*/  FMUL R2, R22, R155 ;  /* 0x0000009b16027220 */ /* 0x020fe20000400000 */
[----:B------:R-:W-:Y:S01]  /*2970*/  ISETP.GT.AND P2, PT, R3, 0x8, P2 ;  /* 0x000000080300780c */ /* 0x000fe20001744270 */
[----:B------:R-:W-:Y:S02]  /*2980*/  BSSY B1, `(.L_x_46) ;  /* 0x0000005000017945 */ /* 0x000fe40003800000 */
[----:B------:R-:W-:-:S05]  /*2990*/  FFMA R29, R29, R154, R2 ;  /* 0x0000009a1d1d7223 */ /* 0x000fca0000000002 */
[----:B------:R0:W-:Y:S05]  /*29a0*/  @P1 STG.E desc[UR36][R4.64+0x24], R29 ;  /* 0x0000241d04001986 */ /* 0x0001ea000c101924 */
[----:B------:R-:W-:Y:S05]  /*29b0*/  @!P2 BRA `(.L_x_47) ;  /* 0x000000000004a947 */ /* 0x000fea0003800000 */
[----:B------:R0:W5:Y:S02]  /*29c0*/  LDG.E.LTC128B R22, desc[UR36][R8.64+0x20] ;  /* 0x0000202408167981 */ /* 0x000164000c1e1920 */
.L_x_47:
[----:B------:R-:W-:Y:S05]  /*29d0*/  BSYNC B1 ;  /* 0x0000000000017941 */ /* 0x000fea0003800000 */
.L_x_46:
[----:B-1---5:R-:W-:Y:S01]  /*29e0*/  FMUL R13, R22, R155 ;  /* 0x0000009b160d7220 */ /* 0x022fe20000400000 */
[----:B------:R-:W-:Y:S01]  /*29f0*/  ISETP.GT.AND P0, PT, R3, 0x8, P0 ;  /* 0x000000080300780c */ /* 0x000fe20000704270 */
[----:B------:R-:W-:Y:S01]  /*2a00*/  BSSY B1, `(.L_x_48) ;  /* 0x0000006000017945 */ /* 0x000fe20003800000 */
[----:B------:R-:W-:Y:S01]  /*2a10*/  ISETP.GT.AND P1, PT, R0, 0x10, PT ;  /* 0x000000100000780c */ /* 0x000fe20003f24270 */
[----:B------:R-:W-:-:S05]  /*2a20*/  FFMA R13, R30, R154, R13 ;  /* 0x0000009a1e0d7223 */ /* 0x000fca000000000d */
[----:B------:R1:W-:Y:S05]  /*2a30*/  @P2 STG.E desc[UR36][R10.64+0x20], R13 ;  /* 0x0000200d0a002986 */ /* 0x0003ea000c101924 */
[----:B------:R-:W-:Y:S05]  /*2a40*/  @!P0 BRA `(.L_x_49) ;  /* 0x0000000000048947 */ /* 0x000fea0003800000 */
[----:B------:R0:W5:Y:S02]  /*2a50*/  LDG.E.LTC128B R22, desc[UR36][R8.64+0x24] ;  /* 0x0000242408167981 */ /* 0x000164000c1e1920 */
.L_x_49:
[----:B------:R-:W-:Y:S05]  /*2a60*/  BSYNC B1 ;  /* 0x0000000000017941 */ /* 0x000fea0003800000 */
.L_x_48:
        /* <DEDUP_REMOVED lines=8> */
.L_x_51:
[----:B------:R-:W-:Y:S05]  /*2af0*/  BSYNC B1 ;  /* 0x0000000000017941 */ /* 0x000fea0003800000 */
.L_x_50:
[----:B-1---5:R-:W-:Y:S01]  /*2b00*/  FMUL R13, R22, R155 ;  /* 0x0000009b160d7220 */ /* 0x022fe20000400000 */
[----:B------:R-:W-:Y:S01]  /*2b10*/  ISETP.GT.AND P0, PT, R3, RZ, P2 ;  /* 0x000000ff0300720c */ /* 0x000fe20001704270 */
[----:B------:R-:W-:Y:S02]  /*2b20*/  BSSY B1, `(.L_x_52) ;  /* 0x0000005000017945 */ /* 0x000fe40003800000 */
[----:B------:R-:W-:-:S05]  /*2b30*/  FFMA R13, R32, R154, R13 ;  /* 0x0000009a200d7223 */ /* 0x000fca000000000d */
[----:B------:R1:W-:Y:S05]  /*2b40*/  @P3 STG.E desc[UR36][R4.64+0x40], R13 ;  /* 0x0000400d04003986 */ /* 0x0003ea000c101924 */
[----:B------:R-:W-:Y:S05]  /*2b50*/  @!P0 BRA `(.L_x_53) ;  /* 0x0000000000048947 */ /* 0x000fea0003800000 */
[----:B------:R0:W5:Y:S02]  /*2b60*/  LDG.E.LTC128B R22, desc[UR36][R6.64+0x44] ;  /* 0x0000442406167981 */ /* 0x000164000c1e1920 */
.L_x_53:
[----:B------:R-:W-:Y:S05]  /*2b70*/  BSYNC B1 ;  /* 0x0000000000017941 */ /* 0x000fea0003800000 */
.L_x_52:
[----:B-----5:R-:W-:Y:S01]  /*2b80*/  FMUL R2, R22, R155 ;  /* 0x0000009b16027220 */ /* 0x020fe20000400000 */
[----:B------:R-:W-:Y:S01]  /*2b90*/  ISETP.GT.AND P1, PT, R3, 0x8, P1 ;  /* 0x000000080300780c */ /* 0x000fe20000f24270 */
[----:B------:R-:W-:Y:S02]  /*2ba0*/  BSSY B1, `(.L_x_54) ;  /* 0x0000005000017945 */ /* 0x000fe40003800000 */
[----:B------:R-:W-:-:S05]  /*2bb0*/  FFMA R33, R33, R154, R2 ;  /* 0x0000009a21217223 */ /* 0x000fca0000000002 */
[----:B------:R0:W-:Y:S05]  /*2bc0*/  @P0 STG.E desc[UR36][R4.64+0x44], R33 ;  /* 0x0000442104000986 */ /* 0x0001ea000c101924 */
[----:B------:R-:W-:Y:S05]  /*2bd0*/  @!P1 BRA `(.L_x_55) ;  /* 0x0000000000049947 */ /* 0x000fea0003800000 */
[----:B------:R0:W5:Y:S02]  /*2be0*/  LDG.E.LTC128B R22, desc[UR36][R8.64+0x40] ;  /* 0x0000402408167981 */ /* 0x000164000c1e1920 */
.L_x_55:
[----:B------:R-:W-:Y:S05]  /*2bf0*/  BSYNC B1 ;  /* 0x0000000000017941 */ /* 0x000fea0003800000 */
.L_x_54:
        /* <DEDUP_REMOVED lines=8> */
.L_x_57:
[----:B------:R-:W-:Y:S05]  /*2c80*/  BSYNC B1 ;  /* 0x0000000000017941 */ /* 0x000fea0003800000 */
.L_x_56:
        /* <DEDUP_REMOVED lines=8> */
.L_x_59:
[----:B------:R-:W-:Y:S05]  /*2d10*/  BSYNC B1 ;  /* 0x0000000000017941 */ /* 0x000fea0003800000 */
.L_x_58:
[----:B-1---5:R-:W-:Y:S01]  /*2d20*/  FMUL R13, R22, R155 ;  /* 0x0000009b160d7220 */ /* 0x022fe20000400000 */
[----:B------:R-:W-:Y:S01]  /*2d30*/  ISETP.GT.AND P2, PT, R3, RZ, P1 ;  /* 0x000000ff0300720c */ /* 0x000fe20000f44270 */
[----:B------:R-:W-:Y:S02]  /*2d40*/  BSSY B1, `(.L_x_60) ;  /* 0x0000005000017945 */ /* 0x000fe40003800000 */
[----:B------:R-:W-:-:S05]  /*2d50*/  FFMA R13, R36, R154, R13 ;  /* 0x0000009a240d7223 */ /* 0x000fca000000000d */
[----:B------:R1:W-:Y:S05]  /*2d60*/  @P3 STG.E desc[UR36][R4.64+0x60], R13 ;  /* 0x0000600d04003986 */ /* 0x0003ea000c101924 */
[----:B------:R-:W-:Y:S05]  /*2d70*/  @!P2 BRA `(.L_x_61) ;  /* 0x000000000004a947 */ /* 0x000fea0003800000 */
[----:B------:R0:W5:Y:S02]  /*2d80*/  LDG.E.LTC128B R22, desc[UR36][R6.64+0x64] ;  /* 0x0000642406167981 */ /* 0x000164000c1e1920 */
.L_x_61:
[----:B------:R-:W-:Y:S05]  /*2d90*/  BSYNC B1 ;  /* 0x0000000000017941 */ /* 0x000fea0003800000 */
.L_x_60:
[----:B-----5:R-:W-:Y:S01]  /*2da0*/  FMUL R2, R22, R155 ;  /* 0x0000009b16027220 */ /* 0x020fe20000400000 */
[----:B------:R-:W-:Y:S01]  /*2db0*/  ISETP.GT.AND P0, PT, R3, 0x8, P0 ;  /* 0x000000080300780c */ /* 0x000fe20000704270 */
[----:B------:R-:W-:Y:S02]  /*2dc0*/  BSSY B1, `(.L_x_62) ;  /* 0x0000005000017945 */ /* 0x000fe40003800000 */
[----:B------:R-:W-:-:S05]  /*2dd0*/  FFMA R37, R37, R154, R2 ;  /* 0x0000009a25257223 */ /* 0x000fca0000000002 */
[----:B------:R0:W-:Y:S05]  /*2de0*/  @P2 STG.E desc[UR36][R4.64+0x64], R37 ;  /* 0x0000642504002986 */ /* 0x0001ea000c101924 */
[----:B------:R-:W-:Y:S05]  /*2df0*/  @!P0 BRA `(.L_x_63) ;  /* 0x0000000000048947 */ /* 0x000fea0003800000 */
[----:B------:R0:W5:Y:S02]  /*2e00*/  LDG.E.LTC128B R22, desc[UR36][R8.64+0x60] ;  /* 0x0000602408167981 */ /* 0x000164000c1e1920 */
.L_x_63:
[----:B------:R-:W-:Y:S05]  /*2e10*/  BSYNC B1 ;  /* 0x0000000000017941 */ /* 0x000fea0003800000 */
.L_x_62:
        /* <DEDUP_REMOVED lines=8> */
.L_x_65:
[----:B------:R-:W-:Y:S05]  /*2ea0*/  BSYNC B1 ;  /* 0x0000000000017941 */ /* 0x000fea0003800000 */
.L_x_64:
        /* <DEDUP_REMOVED lines=8> */
.L_x_67:
[----:B------:R-:W-:Y:S05]  /*2f30*/  BSYNC B1 ;  /* 0x0000000000017941 */ /* 0x000fea0003800000 */
.L_x_66:
[----:B-1---5:R-:W-:Y:S01]  /*2f40*/  FMUL R13, R22, R155 ;  /* 0x0000009b160d7220 */ /* 0x022fe20000400000 */
[----:B------:R-:W-:Y:S01]  /*2f50*/  ISETP.GT.AND P1, PT, R3, RZ, P0 ;  /* 0x000000ff0300720c */ /* 0x000fe20000724270 */
[----:B------:R-:W-:Y:S02]  /*2f60*/  BSSY B1, `(.L_x_68) ;  /* 0x0000005000017945 */ /* 0x000fe40003800000 */
[----:B------:R-:W-:-:S05]  /*2f70*/  FFMA R13, R40, R154, R13 ;  /* 0x0000009a280d7223 */ /* 0x000fca000000000d */
[----:B------:R1:W-:Y:S05]  /*2f80*/  @P3 STG.E desc[UR36][R4.64+0x80], R13 ;  /* 0x0000800d04003986 */ /* 0x0003ea000c101924 */
[----:B------:R-:W-:Y:S05]  /*2f90*/  @!P1 BRA `(.L_x_69) ;  /* 0x0000000000049947 */ /* 0x000fea0003800000 */
[----:B------:R0:W5:Y:S02]  /*2fa0*/  LDG.E.LTC128B R22, desc[UR36][R6.64+0x84] ;  /* 0x0000842406167981 */ /* 0x000164000c1e1920 */
.L_x_69:
[----:B------:R-:W-:Y:S05]  /*2fb0*/  BSYNC B1 ;  /* 0x0000000000017941 */ /* 0x000fea0003800000 */
.L_x_68:
[----:B-----5:R-:W-:Y:S01]  /*2fc0*/  FMUL R2, R22, R155 ;  /* 0x0000009b16027220 */ /* 0x020fe20000400000 */
[----:B------:R-:W-:Y:S01]  /*2fd0*/  ISETP.GT.AND P2, PT, R3, 0x8, P2 ;  /* 0x000000080300780c */ /* 0x000fe20001744270 */
[----:B------:R-:W-:Y:S02]  /*2fe0*/  BSSY B1, `(.L_x_70) ;  /* 0x0000005000017945 */ /* 0x000fe40003800000 */
[----:B------:R-:W-:-:S05]  /*2ff0*/  FFMA R41, R41, R154, R2 ;  /* 0x0000009a29297223 */ /* 0x000fca0000000002 */
[----:B------:R0:W-:Y:S05]  /*3000*/  @P1 STG.E desc[UR36][R4.64+0x84], R41 ;  /* 0x0000842904001986 */ /* 0x0001ea000c101924 */
[----:B------:R-:W-:Y:S05]  /*3010*/  @!P2 BRA `(.L_x_71) ;  /* 0x000000000004a947 */ /* 0x000fea0003800000 */
[----:B------:R0:W5:Y:S02]  /*3020*/  LDG.E.LTC128B R22, desc[UR36][R8.64+0x80] ;  /* 0x0000802408167981 */ /* 0x000164000c1e1920 */
.L_x_71:
[----:B------:R-:W-:Y:S05]  /*3030*/  BSYNC B1 ;  /* 0x0000000000017941 */ /* 0x000fea0003800000 */
.L_x_70:
        /* <DEDUP_REMOVED lines=8> */
.L_x_73:
[----:B------:R-:W-:Y:S05]  /*30c0*/  BSYNC B1 ;  /* 0x0000000000017941 */ /* 0x000fea0003800000 */
.L_x_72:
        /* <DEDUP_REMOVED lines=8> */
.L_x_75:
[----:B------:R-:W-:Y:S05]  /*3150*/  BSYNC B1 ;  /* 0x0000000000017941 */ /* 0x000fea0003800000 */
.L_x_74:
[----:B-1---5:R-:W-:Y:S01]  /*3160*/  FMUL R13, R22, R155 ;  /* 0x0000009b160d7220 */ /* 0x022fe20000400000 */
[----:B------:R-:W-:Y:S01]  /*3170*/  ISETP.GT.AND P0, PT, R3, RZ, P2 ;  /* 0x000000ff0300720c */ /* 0x000fe20001704270 */
[----:B------:R-:W-:Y:S02]  /*3180*/  BSSY B1, `(.L_x_76) ;  /* 0x0000005000017945 */ /* 0x000fe40003800000 */
[----:B------:R-:W-:-:S05]  /*3190*/  FFMA R13, R44, R154, R13 ;  /* 0x0000009a2c0d7223 */ /* 0x000fca000000000d */
[----:B------:R1:W-:Y:S05]  /*31a0*/  @P3 STG.E desc[UR36][R4.64+0xa0], R13 ;  /* 0x0000a00d04003986 */ /* 0x0003ea000c101924 */
[----:B------:R-:W-:Y:S05]  /*31b0*/  @!P0 BRA `(.L_x_77) ;  /* 0x0000000000048947 */ /* 0x000fea0003800000 */
[----:B------:R0:W5:Y:S02]  /*31c0*/  LDG.E.LTC128B R22, desc[UR36][R6.64+0xa4] ;  /* 0x0000a42406167981 */ /* 0x000164000c1e1920 */
.L_x_77:
[----:B------:R-:W-:Y:S05]  /*31d0*/  BSYNC B1 ;  /* 0x0000000000017941 */ /* 0x000fea0003800000 */
.L_x_76:
[----:B-----5:R-:W-:Y:S01]  /*31e0*/  FMUL R2, R22, R155 ;  /* 0x0000009b16027220 */ /* 0x020fe20000400000 */
[----:B------:R-:W-:Y:S01]  /*31f0*/  ISETP.GT.AND P1, PT, R3, 0x8, P1 ;  /* 0x000000080300780c */ /* 0x000fe20000f24270 */
[----:B------:R-:W-:Y:S02]  /*3200*/  BSSY B1, `(.L_x_78) ;  /* 0x0000005000017945 */ /* 0x000fe40003800000 */
[----:B------:R-:W-:-:S05]  /*3210*/  FFMA R45, R45, R154, R2 ;  /* 0x0000009a2d2d7223 */ /* 0x000fca0000000002 */
[----:B------:R0:W-:Y:S05]  /*3220*/  @P0 STG.E desc[UR36][R4.64+0xa4], R45 ;  /* 0x0000a42d04000986 */ /* 0x0001ea000c101924 */
[----:B------:R-:W-:Y:S05]  /*3230*/  @!P1 BRA `(.L_x_79) ;  /* 0x0000000000049947 */ /* 0x000fea0003800000 */
[----:B------:R0:W5:Y:S02]  /*3240*/  LDG.E.LTC128B R22, desc[UR36][R8.64+0xa0] ;  /* 0x0000a02408167981 */ /* 0x000164000c1e1920 */
.L_x_79:
[----:B------:R-:W-:Y:S05]  /*3250*/  BSYNC B1 ;  /* 0x0000000000017941 */ /* 0x000fea0003800000 */
.L_x_78:
        /* <DEDUP_REMOVED lines=8> */
.L_x_81:
[----:B------:R-:W-:Y:S05]  /*32e0*/  BSYNC B1 ;  /* 0x0000000000017941 */ /* 0x000fea0003800000 */
.L_x_80:
        /* <DEDUP_REMOVED lines=8> */
.L_x_83:
[----:B------:R-:W-:Y:S05]  /*3370*/  BSYNC B1 ;  /* 0x0000000000017941 */ /* 0x000fea0003800000 */
.L_x_82:
[----:B-1---5:R-:W-:Y:S01]  /*3380*/  FMUL R13, R22, R155 ;  /* 0x0000009b160d7220 */ /* 0x022fe20000400000 */
[----:B------:R-:W-:Y:S01]  /*3390*/  ISETP.GT.AND P2, PT, R3, RZ, P1 ;  /* 0x000000ff0300720c */ /* 0x000fe20000f44270 */
[----:B------:R-:W-:Y:S02]  /*33a0*/  BSSY B1, `(.L_x_84) ;  /* 0x0000005000017945 */ /* 0x000fe40003800000 */
[----:B------:R-:W-:-:S05]  /*33b0*/  FFMA R13, R48, R154, R13 ;  /* 0x0000009a300d7223 */ /* 0x000fca000000000d */
[----:B------:R1:W-:Y:S05]  /*33c0*/  @P3 STG.E desc[UR36][R4.64+0xc0], R13 ;  /* 0x0000c00d04003986 */ /* 0x0003ea000c101924 */
[----:B------:R-:W-:Y:S05]  /*33d0*/  @!P2 BRA `(.L_x_85) ;  /* 0x000000000004a947 */ /* 0x000fea0003800000 */
[----:B------:R0:W5:Y:S02]  /*33e0*/  LDG.E.LTC128B R22, desc[UR36][R6.64+0xc4] ;  /* 0x0000c42406167981 */ /* 0x000164000c1e1920 */
.L_x_85:
[----:B------:R-:W-:Y:S05]  /*33f0*/  BSYNC B1 ;  /* 0x0000000000017941 */ /* 0x000fea0003800000 */
.L_x_84:
[----:B-----5:R-:W-:Y:S01]  /*3400*/  FMUL R2, R22, R155 ;  /* 0x0000009b16027220 */ /* 0x020fe20000400000 */
[----:B------:R-:W-:Y:S01]  /*3410*/  ISETP.GT.AND P0, PT, R3, 0x8, P0 ;  /* 0x000000080300780c */ /* 0x000fe20000704270 */
[----:B------:R-:W-:Y:S02]  /*3420*/  BSSY B1, `(.L_x_86) ;  /* 0x0000005000017945 */ /* 0x000fe40003800000 */
[----:B------:R-:W-:-:S05]  /*3430*/  FFMA R49, R49, R154, R2 ;  /* 0x0000009a31317223 */ /* 0x000fca0000000002 */
[----:B------:R0:W-:Y:S05]  /*3440*/  @P2 STG.E desc[UR36][R4.64+0xc4], R49 ;  /* 0x0000c43104002986 */ /* 0x0001ea000c101924 */
[----:B------:R-:W-:Y:S05]  /*3450*/  @!P0 BRA `(.L_x_87) ;  /* 0x0000000000048947 */ /* 0x000fea0003800000 */
[----:B------:R0:W5:Y:S02]  /*3460*/  LDG.E.LTC128B R22, desc[UR36][R8.64+0xc0] ;  /* 0x0000c02408167981 */ /* 0x000164000c1e1920 */
.L_x_87:
[----:B------:R-:W-:Y:S05]  /*3470*/  BSYNC B1 ;  /* 0x0000000000017941 */ /* 0x000fea0003800000 */
.L_x_86:
        /* <DEDUP_REMOVED lines=8> */
.L_x_89:
[----:B------:R-:W-:Y:S05]  /*3500*/  BSYNC B1 ;  /* 0x0000000000017941 */ /* 0x000fea0003800000 */
.L_x_88:
        /* <DEDUP_REMOVED lines=8> */
.L_x_91:
[----:B------:R-:W-:Y:S05]  /*3590*/  BSYNC B1 ;  /* 0x0000000000017941 */ /* 0x000fea0003800000 */
.L_x_90:
[----:B-1---5:R-:W-:Y:S01]  /*35a0*/  FMUL R13, R22, R155 ;  /* 0x0000009b160d7220 */ /* 0x022fe20000400000 */
[----:B------:R-:W-:Y:S01]  /*35b0*/  ISETP.GT.AND P1, PT, R3, RZ, P0 ;  /* 0x000000ff0300720c */ /* 0x000fe20000724270 */
[----:B------:R-:W-:Y:S02]  /*35c0*/  BSSY B1, `(.L_x_92) ;  /* 0x0000005000017945 */ /* 0x000fe40003800000 */
[----:B------:R-:W-:-:S05]  /*35d0*/  FFMA R13, R52, R154, R13 ;  /* 0x0000009a340d7223 */ /* 0x000fca000000000d */
[----:B------:R1:W-:Y:S05]  /*35e0*/  @P3 STG.E desc[UR36][R4.64+0xe0], R13 ;  /* 0x0000e00d04003986 */ /* 0x0003ea000c101924 */
[----:B------:R-:W-:Y:S05]  /*35f0*/  @!P1 BRA `(.L_x_93) ;  /* 0x0000000000049947 */ /* 0x000fea0003800000 */
[----:B------:R0:W5:Y:S02]  /*3600*/  LDG.E.LTC128B R22, desc[UR36][R6.64+0xe4] ;  /* 0x0000e42406167981 */ /* 0x000164000c1e1920 */
.L_x_93:
[----:B------:R-:W-:Y:S05]  /*3610*/  BSYNC B1 ;  /* 0x0000000000017941 */ /* 0x000fea0003800000 */
.L_x_92:
[----:B-----5:R-:W-:Y:S01]  /*3620*/  FMUL R2, R22, R155 ;  /* 0x0000009b16027220 */ /* 0x020fe20000400000 */
[----:B------:R-:W-:Y:S01]  /*3630*/  ISETP.GT.AND P2, PT, R3, 0x8, P2 ;  /* 0x000000080300780c */ /* 0x000fe20001744270 */
[----:B------:R-:W-:Y:S02]  /*3640*/  BSSY B1, `(.L_x_94) ;  /* 0x0000005000017945 */ /* 0x000fe40003800000 */
[----:B------:R-:W-:-:S05]  /*3650*/  FFMA R53, R53, R154, R2 ;  /* 0x0000009a35357223 */ /* 0x000fca0000000002 */
[----:B------:R0:W-:Y:S05]  /*3660*/  @P1 STG.E desc[UR36][R4.64+0xe4], R53 ;  /* 0x0000e43504001986 */ /* 0x0001ea000c101924 */
[----:B------:R-:W-:Y:S05]  /*3670*/  @!P2 BRA `(.L_x_95) ;  /* 0x000000000004a947 */ /* 0x000fea0003800000 */
[----:B------:R0:W5:Y:S02]  /*3680*/  LDG.E.LTC128B R22, desc[UR36][R8.64+0xe0] ;  /* 0x0000e02408167981 */ /* 0x000164000c1e1920 */
.L_x_95:
[----:B------:R-:W-:Y:S05]  /*3690*/  BSYNC B1 ;  /* 0x0000000000017941 */ /* 0x000fea0003800000 */
.L_x_94:
        /* <DEDUP_REMOVED lines=8> */
.L_x_97:
[----:B------:R-:W-:Y:S05]  /*3720*/  BSYNC B1 ;  /* 0x0000000000017941 */ /* 0x000fea0003800000 */
.L_x_96:
        /* <DEDUP_REMOVED lines=8> */
.L_x_99:
[----:B------:R-:W-:Y:S05]  /*37b0*/  BSYNC B1 ;  /* 0x0000000000017941 */ /* 0x000fea0003800000 */
.L_x_98:
[----:B-1---5:R-:W-:Y:S01]  /*37c0*/  FMUL R13, R22, R155 ;  /* 0x0000009b160d7220 */ /* 0x022fe20000400000 */
[----:B------:R-:W-:Y:S01]  /*37d0*/  ISETP.GT.AND P0, PT, R3, RZ, P2 ;  /* 0x000000ff0300720c */ /* 0x000fe20001704270 */
[----:B------:R-:W-:Y:S02]  /*37e0*/  BSSY B1, `(.L_x_100) ;  /* 0x0000005000017945 */ /* 0x000fe40003800000 */
[----:B------:R-:W-:-:S05]  /*37f0*/  FFMA R13, R56, R154, R13 ;  /* 0x0000009a380d7223 */ /* 0x000fca000000000d */
[----:B------:R1:W-:Y:S05]  /*3800*/  @P3 STG.E desc[UR36][R4.64+0x100], R13 ;  /* 0x0001000d04003986 */ /* 0x0003ea000c101924 */
[----:B------:R-:W-:Y:S05]  /*3810*/  @!P0 BRA `(.L_x_101) ;  /* 0x0000000000048947 */ /* 0x000fea0003800000 */
[----:B------:R0:W5:Y:S02]  /*3820*/  LDG.E.LTC128B R22, desc[UR36][R6.64+0x104] ;  /* 0x0001042406167981 */ /* 0x000164000c1e1920 */
.L_x_101:
[----:B------:R-:W-:Y:S05]  /*3830*/  BSYNC B1 ;  /* 0x0000000000017941 */ /* 0x000fea0003800000 */
.L_x_100:
[----:B-----5:R-:W-:Y:S01]  /*3840*/  FMUL R2, R22, R155 ;  /* 0x0000009b16027220 */ /* 0x020fe20000400000 */
[----:B------:R-:W-:Y:S01]  /*3850*/  ISETP.GT.AND P1, PT, R3, 0x8, P1 ;  /* 0x000000080300780c */ /* 0x000fe20000f24270 */
[----:B------:R-:W-:Y:S02]  /*3860*/  BSSY B1, `(.L_x_102) ;  /* 0x0000005000017945 */ /* 0x000fe40003800000 */
[----:B------:R-:W-:-:S05]  /*3870*/  FFMA R57, R57, R154, R2 ;  /* 0x0000009a39397223 */ /* 0x000fca0000000002 */
[----:B------:R0:W-:Y:S05]  /*3880*/  @P0 STG.E desc[UR36][R4.64+0x104], R57 ;  /* 0x0001043904000986 */ /* 0x0001ea000c101924 */
[----:B------:R-:W-:Y:S05]  /*3890*/  @!P1 BRA `(.L_x_103) ;  /* 0x0000000000049947 */ /* 0x000fea0003800000 */
[----:B------:R0:W5:Y:S02]  /*38a0*/  LDG.E.LTC128B R22, desc[UR36][R8.64+0x100] ;  /* 0x0001002408167981 */ /* 0x000164000c1e1920 */
.L_x_103:
[----:B------:R-:W-:Y:S05]  /*38b0*/  BSYNC B1 ;  /* 0x0000000000017941 */ /* 0x000fea0003800000 */
.L_x_102:
        /* <DEDUP_REMOVED lines=8> */
.L_x_105:
[----:B------:R-:W-:Y:S05]  /*3940*/  BSYNC B1 ;  /* 0x0000000000017941 */ /* 0x000fea0003800000 */
.L_x_104:
        /* <DEDUP_REMOVED lines=8> */
.L_x_107:
[----:B------:R-:W-:Y:S05]  /*39d0*/  BSYNC B1 ;  /* 0x0000000000017941 */ /* 0x000fea0003800000 */
.L_x_106:
[----:B-1---5:R-:W-:Y:S01]  /*39e0*/  FMUL R13, R22, R155 ;  /* 0x0000009b160d7220 */ /* 0x022fe20000400000 */
[----:B------:R-:W-:Y:S01]  /*39f0*/  ISETP.GT.AND P2, PT, R3, RZ, P1 ;  /* 0x000000ff0300720c */ /* 0x000fe20000f44270 */
[----:B------:R-:W-:Y:S02]  /*3a00*/  BSSY B1, `(.L_x_108) ;  /* 0x0000005000017945 */ /* 0x000fe40003800000 */
[----:B------:R-:W-:-:S05]  /*3a10*/  FFMA R13, R60, R154, R13 ;  /* 0x0000009a3c0d7223 */ /* 0x000fca000000000d */
[----:B------:R1:W-:Y:S05]  /*3a20*/  @P3 STG.E desc[UR36][R4.64+0x120], R13 ;  /* 0x0001200d04003986 */ /* 0x0003ea000c101924 */
[----:B------:R-:W-:Y:S05]  /*3a30*/  @!P2 BRA `(.L_x_109) ;  /* 0x000000000004a947 */ /* 0x000fea0003800000 */
[----:B------:R0:W5:Y:S02]  /*3a40*/  LDG.E.LTC128B R22, desc[UR36][R6.64+0x124] ;  /* 0x0001242406167981 */ /* 0x000164000c1e1920 */
.L_x_109:
[----:B------:R-:W-:Y:S05]  /*3a50*/  BSYNC B1 ;  /* 0x0000000000017941 */ /* 0x000fea0003800000 */
.L_x_108:
[----:B-----5:R-:W-:Y:S01]  /*3a60*/  FMUL R2, R22, R155 ;  /* 0x0000009b16027220 */ /* 0x020fe20000400000 */
[----:B------:R-:W-:Y:S01]  /*3a70*/  ISETP.GT.AND P0, PT, R3, 0x8, P0 ;  /* 0x000000080300780c */ /* 0x000fe20000704270 */
[----:B------:R-:W-:Y:S02]  /*3a80*/  BSSY B1, `(.L_x_110) ;  /* 0x0000005000017945 */ /* 0x000fe40003800000 */
[----:B------:R-:W-:-:S05]  /*3a90*/  FFMA R61, R61, R154, R2 ;  /* 0x0000009a3d3d7223 */ /* 0x000fca0000000002 */
[----:B------:R0:W-:Y:S05]  /*3aa0*/  @P2 STG.E desc[UR36][R4.64+0x124], R61 ;  /* 0x0001243d04002986 */ /* 0x0001ea000c101924 */
[----:B------:R-:W-:Y:S05]  /*3ab0*/  @!P0 BRA `(.L_x_111) ;  /* 0x0000000000048947 */ /* 0x000fea0003800000 */
[----:B------:R0:W5:Y:S02]  /*3ac0*/  LDG.E.LTC128B R22, desc[UR36][R8.64+0x120] ;  /* 0x0001202408167981 */ /* 0x000164000c1e1920 */
.L_x_111:
[----:B------:R-:W-:Y:S05]  /*3ad0*/  BSYNC B1 ;  /* 0x0000000000017941 */ /* 0x000fea0003800000 */
.L_x_110:
        /* <DEDUP_REMOVED lines=8> */
.L_x_113:
[----:B------:R-:W-:Y:S05]  /*3b60*/  BSYNC B1 ;  /* 0x0000000000017941 */ /* 0x000fea0003800000 */
.L_x_112:
        /* <DEDUP_REMOVED lines=8> */
.L_x_115:
[----:B------:R-:W-:Y:S05]  /*3bf0*/  BSYNC B1 ;  /* 0x0000000000017941 */ /* 0x000fea0003800000 */
.L_x_114:
[----:B-1---5:R-:W-:Y:S01]  /*3c00*/  FMUL R13, R22, R155 ;  /* 0x0000009b160d7220 */ /* 0x022fe20000400000 */
[----:B------:R-:W-:Y:S01]  /*3c10*/  ISETP.GT.AND P1, PT, R3, RZ, P0 ;  /* 0x000000ff0300720c */ /* 0x000fe20000724270 */
[----:B------:R-:W-:Y:S02]  /*3c20*/  BSSY B1, `(.L_x_116) ;  /* 0x0000005000017945 */ /* 0x000fe40003800000 */
[----:B------:R-:W-:-:S05]  /*3c30*/  FFMA R13, R64, R154, R13 ;  /* 0x0000009a400d7223 */ /* 0x000fca000000000d */
[----:B------:R1:W-:Y:S05]  /*3c40*/  @P3 STG.E desc[UR36][R4.64+0x140], R13 ;  /* 0x0001400d04003986 */ /* 0x0003ea000c101924 */
[----:B------:R-:W-:Y:S05]  /*3c50*/  @!P1 BRA `(.L_x_117) ;  /* 0x0000000000049947 */ /* 0x000fea0003800000 */
[----:B------:R0:W5:Y:S02]  /*3c60*/  LDG.E.LTC128B R22, desc[UR36][R6.64+0x144] ;  /* 0x0001442406167981 */ /* 0x000164000c1e1920 */
.L_x_117:
[----:B------:R-:W-:Y:S05]  /*3c70*/  BSYNC B1 ;  /* 0x0000000000017941 */ /* 0x000fea0003800000 */
.L_x_116:
[----:B-----5:R-:W-:Y:S01]  /*3c80*/  FMUL R2, R22, R155 ;  /* 0x0000009b16027220 */ /* 0x020fe20000400000 */
[----:B------:R-:W-:Y:S01]  /*3c90*/  ISETP.GT.AND P2, PT, R3, 0x8, P2 ;  /* 0x000000080300780c */ /* 0x000fe20001744270 */
[----:B------:R-:W-:Y:S02]  /*3ca0*/  BSSY B1, `(.L_x_118) ;  /* 0x0000005000017945 */ /* 0x000fe40003800000 */
[----:B------:R-:W-:-:S05]  /*3cb0*/  FFMA R65, R65, R154, R2 ;  /* 0x0000009a41417223 */ /* 0x000fca0000000002 */
[----:B------:R0:W-:Y:S05]  /*3cc0*/  @P1 STG.E desc[UR36][R4.64+0x144], R65 ;  /* 0x0001444104001986 */ /* 0x0001ea000c101924 */
[----:B------:R-:W-:Y:S05]  /*3cd0*/  @!P2 BRA `(.L_x_119) ;  /* 0x000000000004a947 */ /* 0x000fea0003800000 */
[----:B------:R0:W5:Y:S02]  /*3ce0*/  LDG.E.LTC128B R22, desc[UR36][R8.64+0x140] ;  /* 0x0001402408167981 */ /* 0x000164000c1e1920 */
.L_x_119:
[----:B------:R-:W-:Y:S05]  /*3cf0*/  BSYNC B1 ;  /* 0x0000000000017941 */ /* 0x000fea0003800000 */
.L_x_118:
        /* <DEDUP_REMOVED lines=8> */
.L_x_121:
[----:B------:R-:W-:Y:S05]  /*3d80*/  BSYNC B1 ;  /* 0x0000000000017941 */ /* 0x000fea0003800000 */
.L_x_120:
        /* <DEDUP_REMOVED lines=8> */
.L_x_123:
[----:B------:R-:W-:Y:S05]  /*3e10*/  BSYNC B1 ;  /* 0x0000000000017941 */ /* 0x000fea0003800000 */
.L_x_122:
[----:B-1---5:R-:W-:Y:S01]  /*3e20*/  FMUL R13, R22, R155 ;  /* 0x0000009b160d7220 */ /* 0x022fe20000400000 */
[----:B------:R-:W-:Y:S01]  /*3e30*/  ISETP.GT.AND P0, PT, R3, RZ, P2 ;  /* 0x000000ff0300720c */ /* 0x000fe20001704270 */
[----:B------:R-:W-:Y:S02]  /*3e40*/  BSSY B1, `(.L_x_124) ;  /* 0x0000005000017945 */ /* 0x000fe40003800000 */
[----:B------:R-:W-:-:S05]  /*3e50*/  FFMA R13, R68, R154, R13 ;  /* 0x0000009a440d7223 */ /* 0x000fca000000000d */
[----:B------:R1:W-:Y:S05]  /*3e60*/  @P3 STG.E desc[UR36][R4.64+0x160], R13 ;  /* 0x0001600d04003986 */ /* 0x0003ea000c101924 */
[----:B------:R-:W-:Y:S05]  /*3e70*/  @!P0 BRA `(.L_x_125) ;  /* 0x0000000000048947 */ /* 0x000fea0003800000 */
[----:B------:R0:W5:Y:S02]  /*3e80*/  LDG.E.LTC128B R22, desc[UR36][R6.64+0x164] ;  /* 0x0001642406167981 */ /* 0x000164000c1e1920 */
.L_x_125:
[----:B------:R-:W-:Y:S05]  /*3e90*/  BSYNC B1 ;  /* 0x0000000000017941 */ /* 0x000fea0003800000 */
.L_x_124:
[----:B-----5:R-:W-:Y:S01]  /*3ea0*/  FMUL R2, R22, R155 ;  /* 0x0000009b16027220 */ /* 0x020fe20000400000 */
[----:B------:R-:W-:Y:S01]  /*3eb0*/  ISETP.GT.AND P1, PT, R3, 0x8, P1 ;  /* 0x000000080300780c */ /* 0x000fe20000f24270 */
[----:B------:R-:W-:Y:S02]  /*3ec0*/  BSSY B1, `(.L_x_126) ;  /* 0x0000005000017945 */ /* 0x000fe40003800000 */
[----:B------:R-:W-:-:S05]  /*3ed0*/  FFMA R69, R69, R154, R2 ;  /* 0x0000009a45457223 */ /* 0x000fca0000000002 */
[----:B------:R0:W-:Y:S05]  /*3ee0*/  @P0 STG.E desc[UR36][R4.64+0x164], R69 ;  /* 0x0001644504000986 */ /* 0x0001ea000c101924 */
[----:B------:R-:W-:Y:S05]  /*3ef0*/  @!P1 BRA `(.L_x_127) ;  /* 0x0000000000049947 */ /* 0x000fea0003800000 */
[----:B------:R0:W5:Y:S02]  /*3f00*/  LDG.E.LTC128B R22, desc[UR36][R8.64+0x160] ;  /* 0x0001602408167981 */ /* 0x000164000c1e1920 */
.L_x_127:
[----:B------:R-:W-:Y:S05]  /*3f10*/  BSYNC B1 ;  /* 0x0000000000017941 */ /* 0x000fea0003800000 */
.L_x_126:
        /* <DEDUP_REMOVED lines=8> */
.L_x_129:
[----:B------:R-:W-:Y:S05]  /*3fa0*/  BSYNC B1 ;  /* 0x0000000000017941 */ /* 0x000fea0003800000 */
.L_x_128:
        /* <DEDUP_REMOVED lines=8> */
.L_x_131:
[----:B------:R-:W-:Y:S05]  /*4030*/  BSYNC B1 ;  /* 0x0000000000017941 */ /* 0x000fea0003800000 */
.L_x_130:
[----:B-1---5:R-:W-:Y:S01]  /*4040*/  FMUL R13, R22, R155 ;  /* 0x0000009b160d7220 */ /* 0x022fe20000400000 */
[----:B------:R-:W-:Y:S01]  /*4050*/  ISETP.GT.AND P2, PT, R3, RZ, P1 ;  /* 0x000000ff0300720c */ /* 0x000fe20000f44270 */
[----:B------:R-:W-:Y:S02]  /*4060*/  BSSY B1, `(.L_x_132) ;  /* 0x0000005000017945 */ /* 0x000fe40003800000 */
[----:B------:R-:W-:-:S05]  /*4070*/  FFMA R13, R72, R154, R13 ;  /* 0x0000009a480d7223 */ /* 0x000fca000000000d */
[----:B------:R1:W-:Y:S05]  /*4080*/  @P3 STG.E desc[UR36][R4.64+0x180], R13 ;  /* 0x0001800d04003986 */ /* 0x0003ea000c101924 */
[----:B------:R-:W-:Y:S05]  /*4090*/  @!P2 BRA `(.L_x_133) ;  /* 0x000000000004a947 */ /* 0x000fea0003800000 */
[----:B------:R0:W5:Y:S02]  /*40a0*/  LDG.E.LTC128B R22, desc[UR36][R6.64+0x184] ;  /* 0x0001842406167981 */ /* 0x000164000c1e1920 */
.L_x_133:
[----:B------:R-:W-:Y:S05]  /*40b0*/  BSYNC B1 ;  /* 0x0000000000017941 */ /* 0x000fea0003800000 */
.L_x_132:
[----:B-----5:R-:W-:Y:S01]  /*40c0*/  FMUL R2, R22, R155 ;  /* 0x0000009b16027220 */ /* 0x020fe20000400000 */
[----:B------:R-:W-:Y:S01]  /*40d0*/  ISETP.GT.AND P0, PT, R3, 0x8, P0 ;  /* 0x000000080300780c */ /* 0x000fe20000704270 */
[----:B------:R-:W-:Y:S02]  /*40e0*/  BSSY B1, `(.L_x_134) ;  /* 0x0000005000017945 */ /* 0x000fe40003800000 */
[----:B------:R-:W-:-:S05]  /*40f0*/  FFMA R73, R73, R154, R2 ;  /* 0x0000009a49497223 */ /* 0x000fca0000000002 */
[----:B------:R0:W-:Y:S05]  /*4100*/  @P2 STG.E desc[UR36][R4.64+0x184], R73 ;  /* 0x0001844904002986 */ /* 0x0001ea000c101924 */
[----:B------:R-:W-:Y:S05]  /*4110*/  @!P0 BRA `(.L_x_135) ;  /* 0x0000000000048947 */ /* 0x000fea0003800000 */
[----:B------:R0:W5:Y:S02]  /*4120*/  LDG.E.LTC128B R22, desc[UR36][R8.64+0x180] ;  /* 0x0001802408167981 */ /* 0x000164000c1e1920 */
.L_x_135:
[----:B------:R-:W-:Y:S05]  /*4130*/  BSYNC B1 ;  /* 0x0000000000017941 */ /* 0x000fea0003800000 */
.L_x_134:
        /* <DEDUP_REMOVED lines=8> */
.L_x_137:
[----:B------:R-:W-:Y:S05]  /*41c0*/  BSYNC B1 ;  /* 0x0000000000017941 */ /* 0x000fea0003800000 */
.L_x_136:
        /* <DEDUP_REMOVED lines=8> */
.L_x_139:
[----:B------:R-:W-:Y:S05]  /*4250*/  BSYNC B1 ;  /* 0x0000000000017941 */ /* 0x000fea0003800000 */
.L_x_138:
[----:B-1---5:R-:W-:Y:S01]  /*4260*/  FMUL R13, R22, R155 ;  /* 0x0000009b160d7220 */ /* 0x022fe20000400000 */
[----:B------:R-:W-:Y:S01]  /*4270*/  ISETP.GT.AND P1, PT, R3, RZ, P0 ;  /* 0x000000ff0300720c */ /* 0x000fe20000724270 */
[----:B------:R-:W-:Y:S02]  /*4280*/  BSSY B1, `(.L_x_140) ;  /* 0x0000005000017945 */ /* 0x000fe40003800000 */
[----:B------:R-:W-:-:S05]  /*4290*/  FFMA R13, R76, R154, R13 ;  /* 0x0000009a4c0d7223 */ /* 0x000fca000000000d */
[----:B------:R1:W-:Y:S05]  /*42a0*/  @P3 STG.E desc[UR36][R4.64+0x1a0], R13 ;  /* 0x0001a00d04003986 */ /* 0x0003ea000c101924 */
[----:B------:R-:W-:Y:S05]  /*42b0*/  @!P1 BRA `(.L_x_141) ;  /* 0x0000000000049947 */ /* 0x000fea0003800000 */
[----:B------:R0:W5:Y:S02]  /*42c0*/  LDG.E.LTC128B R22, desc[UR36][R6.64+0x1a4] ;  /* 0x0001a42406167981 */ /* 0x000164000c1e1920 */
.L_x_141:
[----:B------:R-:W-:Y:S05]  /*42d0*/  BSYNC B1 ;  /* 0x0000000000017941 */ /* 0x000fea0003800000 */
.L_x_140:
[----:B-----5:R-:W-:Y:S01]  /*42e0*/  FMUL R2, R22, R155 ;  /* 0x0000009b16027220 */ /* 0x020fe20000400000 */
[----:B------:R-:W-:Y:S01]  /*42f0*/  ISETP.GT.AND P2, PT, R3, 0x8, P2 ;  /* 0x000000080300780c */ /* 0x000fe20001744270 */
[----:B------:R-:W-:Y:S02]  /*4300*/  BSSY B1, `(.L_x_142) ;  /* 0x0000005000017945 */ /* 0x000fe40003800000 */
[----:B------:R-:W-:-:S05]  /*4310*/  FFMA R77, R77, R154, R2 ;  /* 0x0000009a4d4d7223 */ /* 0x000fca0000000002 */
[----:B------:R0:W-:Y:S05]  /*4320*/  @P1 STG.E desc[UR36][R4.64+0x1a4], R77 ;  /* 0x0001a44d04001986 */ /* 0x0001ea000c101924 */
[----:B------:R-:W-:Y:S05]  /*4330*/  @!P2 BRA `(.L_x_143) ;  /* 0x000000000004a947 */ /* 0x000fea0003800000 */
[----:B------:R0:W5:Y:S02]  /*4340*/  LDG.E.LTC128B R22, desc[UR36][R8.64+0x1a0] ;  /* 0x0001a02408167981 */ /* 0x000164000c1e1920 */
.L_x_143:
[----:B------:R-:W-:Y:S05]  /*4350*/  BSYNC B1 ;  /* 0x0000000000017941 */ /* 0x000fea0003800000 */
.L_x_142:
        /* <DEDUP_REMOVED lines=8> */
.L_x_145:
[----:B------:R-:W-:Y:S05]  /*43e0*/  BSYNC B1 ;  /* 0x0000000000017941 */ /* 0x000fea0003800000 */
.L_x_144:
        /* <DEDUP_REMOVED lines=8> */
.L_x_147:
[----:B------:R-:W-:Y:S05]  /*4470*/  BSYNC B1 ;  /* 0x0000000000017941 */ /* 0x000fea0003800000 */
.L_x_146:
[----:B-1---5:R-:W-:Y:S01]  /*4480*/  FMUL R13, R22, R155 ;  /* 0x0000009b160d7220 */ /* 0x022fe20000400000 */
[----:B------:R-:W-:Y:S01]  /*4490*/  ISETP.GT.AND P0, PT, R3, RZ, P2 ;  /* 0x000000ff0300720c */ /* 0x000fe20001704270 */
[----:B------:R-:W-:Y:S02]  /*44a0*/  BSSY B1, `(.L_x_148) ;  /* 0x0000005000017945 */ /* 0x000fe40003800000 */
[----:B------:R-:W-:-:S05]  /*44b0*/  FFMA R13, R80, R154, R13 ;  /* 0x0000009a500d7223 */ /* 0x000fca000000000d */
[----:B------:R1:W-:Y:S05]  /*44c0*/  @P3 STG.E desc[UR36][R4.64+0x1c0], R13 ;  /* 0x0001c00d04003986 */ /* 0x0003ea000c101924 */
[----:B------:R-:W-:Y:S05]  /*44d0*/  @!P0 BRA `(.L_x_149) ;  /* 0x0000000000048947 */ /* 0x000fea0003800000 */
[----:B------:R0:W5:Y:S02]  /*44e0*/  LDG.E.LTC128B R22, desc[UR36][R6.64+0x1c4] ;  /* 0x0001c42406167981 */ /* 0x000164000c1e1920 */
.L_x_149:
[----:B------:R-:W-:Y:S05]  /*44f0*/  BSYNC B1 ;  /* 0x0000000000017941 */ /* 0x000fea0003800000 */
.L_x_148:
[----:B-----5:R-:W-:Y:S01]  /*4500*/  FMUL R2, R22, R155 ;  /* 0x0000009b16027220 */ /* 0x020fe20000400000 */
[----:B------:R-:W-:Y:S01]  /*4510*/  ISETP.GT.AND P1, PT, R3, 0x8, P1 ;  /* 0x000000080300780c */ /* 0x000fe20000f24270 */
[----:B------:R-:W-:Y:S02]  /*4520*/  BSSY B1, `(.L_x_150) ;  /* 0x0000005000017945 */ /* 0x000fe40003800000 */
[----:B------:R-:W-:-:S05]  /*4530*/  FFMA R81, R81, R154, R2 ;  /* 0x0000009a51517223 */ /* 0x000fca0000000002 */
[----:B------:R0:W-:Y:S05]  /*4540*/  @P0 STG.E desc[UR36][R4.64+0x1c4], R81 ;  /* 0x0001c45104000986 */ /* 0x0001ea000c101924 */
[----:B------:R-:W-:Y:S05]  /*4550*/  @!P1 BRA `(.L_x_151) ;  /* 0x0000000000049947 */ /* 0x000fea0003800000 */
[----:B------:R0:W5:Y:S02]  /*4560*/  LDG.E.LTC128B R22, desc[UR36][R8.64+0x1c0] ;  /* 0x0001c02408167981 */ /* 0x000164000c1e1920 */
.L_x_151:
[----:B------:R-:W-:Y:S05]  /*4570*/  BSYNC B1 ;  /* 0x0000000000017941 */ /* 0x000fea0003800000 */
.L_x_150:
        /* <DEDUP_REMOVED lines=8> */
.L_x_153:
[----:B------:R-:W-:Y:S05]  /*4600*/  BSYNC B1 ;  /* 0x0000000000017941 */ /* 0x000fea0003800000 */
.L_x_152:
        /* <DEDUP_REMOVED lines=8> */
.L_x_155:
[----:B------:R-:W-:Y:S05]  /*4690*/  BSYNC B1 ;  /* 0x0000000000017941 */ /* 0x000fea0003800000 */
.L_x_154:
[----:B-1---5:R-:W-:Y:S01]  /*46a0*/  FMUL R13, R22, R155 ;  /* 0x0000009b160d7220 */ /* 0x022fe20000400000 */
[----:B------:R-:W-:Y:S01]  /*46b0*/  ISETP.GT.AND P2, PT, R3, RZ, P1 ;  /* 0x000000ff0300720c */ /* 0x000fe20000f44270 */
[----:B------:R-:W-:Y:S02]  /*46c0*/  BSSY B1, `(.L_x_156) ;  /* 0x0000005000017945 */ /* 0x000fe40003800000 */
[----:B------:R-:W-:-:S05]  /*46d0*/  FFMA R13, R84, R154, R13 ;  /* 0x0000009a540d7223 */ /* 0x000fca000000000d */
[----:B------:R1:W-:Y:S05]  /*46e0*/  @P3 STG.E desc[UR36][R4.64+0x1e0], R13 ;  /* 0x0001e00d04003986 */ /* 0x0003ea000c101924 */
[----:B------:R-:W-:Y:S05]  /*46f0*/  @!P2 BRA `(.L_x_157) ;  /* 0x000000000004a947 */ /* 0x000fea0003800000 */
[----:B------:R0:W5:Y:S02]  /*4700*/  LDG.E.LTC128B R22, desc[UR36][R6.64+0x1e4] ;  /* 0x0001e42406167981 */ /* 0x000164000c1e1920 */
.L_x_157:
[----:B------:R-:W-:Y:S05]  /*4710*/  BSYNC B1 ;  /* 0x0000000000017941 */ /* 0x000fea0003800000 */
.L_x_156:
[----:B-----5:R-:W-:Y:S01]  /*4720*/  FMUL R2, R22, R155 ;  /* 0x0000009b16027220 */ /* 0x020fe20000400000 */
[----:B------:R-:W-:Y:S01]  /*4730*/  ISETP.GT.AND P0, PT, R3, 0x8, P0 ;  /* 0x000000080300780c */ /* 0x000fe20000704270 */
[----:B------:R-:W-:Y:S02]  /*4740*/  BSSY B1, `(.L_x_158) ;  /* 0x0000005000017945 */ /* 0x000fe40003800000 */
[----:B------:R-:W-:-:S05]  /*4750*/  FFMA R85, R85, R154, R2 ;  /* 0x0000009a55557223 */ /* 0x000fca0000000002 */
[----:B------:R0:W-:Y:S05]  /*4760*/  @P2 STG.E desc[UR36][R4.64+0x1e4], R85 ;  /* 0x0001e45504002986 */ /* 0x0001ea000c101924 */
[----:B------:R-:W-:Y:S05]  /*4770*/  @!P0 BRA `(.L_x_159) ;  /* 0x0000000000048947 */ /* 0x000fea0003800000 */
[----:B------:R0:W5:Y:S02]  /*4780*/  LDG.E.LTC128B R22, desc[UR36][R8.64+0x1e0] ;  /* 0x0001e02408167981 */ /* 0x000164000c1e1920 */
.L_x_159:
[----:B------:R-:W-:Y:S05]  /*4790*/  BSYNC B1 ;  /* 0x0000000000017941 */ /* 0x000fea0003800000 */
.L_x_158:
        /* <DEDUP_REMOVED lines=8> */
.L_x_161:
[----:B------:R-:W-:Y:S05]  /*4820*/  BSYNC B1 ;  /* 0x0000000000017941 */ /* 0x000fea0003800000 */
.L_x_160:
        /* <DEDUP_REMOVED lines=8> */
.L_x_163:
[----:B------:R-:W-:Y:S05]  /*48b0*/  BSYNC B1 ;  /* 0x0000000000017941 */ /* 0x000fea0003800000 */
.L_x_162:
[----:B-1---5:R-:W-:Y:S01]  /*48c0*/  FMUL R13, R22, R155 ;  /* 0x0000009b160d7220 */ /* 0x022fe20000400000 */
[----:B------:R-:W-:Y:S01]  /*48d0*/  ISETP.GT.AND P1, PT, R3, RZ, P0 ;  /* 0x000000ff0300720c */ /* 0x000fe20000724270 */
[----:B------:R-:W-:Y:S02]  /*48e0*/  BSSY B1, `(.L_x_164) ;  /* 0x0000005000017945 */ /* 0x000fe40003800000 */
[----:B------:R-:W-:-:S05]  /*48f0*/  FFMA R13, R88, R154, R13 ;  /* 0x0000009a580d7223 */ /* 0x000fca000000000d */
[----:B------:R1:W-:Y:S05]  /*4900*/  @P3 STG.E desc[UR36][R4.64+0x200], R13 ;  /* 0x0002000d04003986 */ /* 0x0003ea000c101924 */
[----:B------:R-:W-:Y:S05]  /*4910*/  @!P1 BRA `(.L_x_165) ;  /* 0x0000000000049947 */ /* 0x000fea0003800000 */
[----:B------:R0:W5:Y:S02]  /*4920*/  LDG.E.LTC128B R22, desc[UR36][R6.64+0x204] ;  /* 0x0002042406167981 */ /* 0x000164000c1e1920 */
.L_x_165:
[----:B------:R-:W-:Y:S05]  /*4930*/  BSYNC B1 ;  /* 0x0000000000017941 */ /* 0x000fea0003800000 */
.L_x_164:
[----:B-----5:R-:W-:Y:S01]  /*4940*/  FMUL R2, R22, R155 ;  /* 0x0000009b16027220 */ /* 0x020fe20000400000 */
[----:B------:R-:W-:Y:S01]  /*4950*/  ISETP.GT.AND P2, PT, R3, 0x8, P2 ;  /* 0x000000080300780c */ /* 0x000fe20001744270 */
[----:B------:R-:W-:Y:S02]  /*4960*/  BSSY B1, `(.L_x_166) ;  /* 0x0000005000017945 */ /* 0x000fe40003800000 */
[----:B------:R-:W-:-:S05]  /*4970*/  FFMA R89, R89, R154, R2 ;  /* 0x0000009a59597223 */ /* 0x000fca0000000002 */
[----:B------:R0:W-:Y:S05]  /*4980*/  @P1 STG.E desc[UR36][R4.64+0x204], R89 ;  /* 0x0002045904001986 */ /* 0x0001ea000c101924 */
[----:B------:R-:W-:Y:S05]  /*4990*/  @!P2 BRA `(.L_x_167) ;  /* 0x000000000004a947 */ /* 0x000fea0003800000 */
[----:B------:R0:W5:Y:S02]  /*49a0*/  LDG.E.LTC128B R22, desc[UR36][R8.64+0x200] ;  /* 0x0002002408167981 */ /* 0x000164000c1e1920 */
.L_x_167:
[----:B------:R-:W-:Y:S05]  /*49b0*/  BSYNC B1 ;  /* 0x0000000000017941 */ /* 0x000fea0003800000 */
.L_x_166:
        /* <DEDUP_REMOVED lines=8> */
.L_x_169:
[----:B------:R-:W-:Y:S05]  /*4a40*/  BSYNC B1 ;  /* 0x0000000000017941 */ /* 0x000fea0003800000 */
.L_x_168:
        /* <DEDUP_REMOVED lines=8> */
.L_x_171:
[----:B------:R-:W-:Y:S05]  /*4ad0*/  BSYNC B1 ;  /* 0x0000000000017941 */ /* 0x000fea0003800000 */
.L_x_170:
[----:B-1---5:R-:W-:Y:S01]  /*4ae0*/  FMUL R13, R22, R155 ;  /* 0x0000009b160d7220 */ /* 0x022fe20000400000 */
[----:B------:R-:W-:Y:S01]  /*4af0*/  ISETP.GT.AND P0, PT, R3, RZ, P2 ;  /* 0x000000ff0300720c */ /* 0x000fe20001704270 */
[----:B------:R-:W-:Y:S02]  /*4b00*/  BSSY B1, `(.L_x_172) ;  /* 0x0000005000017945 */ /* 0x000fe40003800000 */
[----:B------:R-:W-:-:S05]  /*4b10*/  FFMA R13, R92, R154, R13 ;  /* 0x0000009a5c0d7223 */ /* 0x000fca000000000d */
[----:B------:R1:W-:Y:S05]  /*4b20*/  @P3 STG.E desc[UR36][R4.64+0x220], R13 ;  /* 0x0002200d04003986 */ /* 0x0003ea000c101924 */
[----:B------:R-:W-:Y:S05]  /*4b30*/  @!P0 BRA `(.L_x_173) ;  /* 0x0000000000048947 */ /* 0x000fea0003800000 */
[----:B------:R0:W5:Y:S02]  /*4b40*/  LDG.E.LTC128B R22, desc[UR36][R6.64+0x224] ;  /* 0x0002242406167981 */ /* 0x000164000c1e1920 */
.L_x_173:
[----:B------:R-:W-:Y:S05]  /*4b50*/  BSYNC B1 ;  /* 0x0000000000017941 */ /* 0x000fea0003800000 */
.L_x_172:
[----:B-----5:R-:W-:Y:S01]  /*4b60*/  FMUL R2, R22, R155 ;  /* 0x0000009b16027220 */ /* 0x020fe20000400000 */
[----:B------:R-:W-:Y:S01]  /*4b70*/  ISETP.GT.AND P1, PT, R3, 0x8, P1 ;  /* 0x000000080300780c */ /* 0x000fe20000f24270 */
[----:B------:R-:W-:Y:S02]  /*4b80*/  BSSY B1, `(.L_x_174) ;  /* 0x0000005000017945 */ /* 0x000fe40003800000 */
[----:B------:R-:W-:-:S05]  /*4b90*/  FFMA R93, R93, R154, R2 ;  /* 0x0000009a5d5d7223 */ /* 0x000fca0000000002 */
[----:B------:R0:W-:Y:S05]  /*4ba0*/  @P0 STG.E desc[UR36][R4.64+0x224], R93 ;  /* 0x0002245d04000986 */ /* 0x0001ea000c101924 */
[----:B------:R-:W-:Y:S05]  /*4bb0*/  @!P1 BRA `(.L_x_175) ;  /* 0x0000000000049947 */ /* 0x000fea0003800000 */
[----:B------:R0:W5:Y:S02]  /*4bc0*/  LDG.E.LTC128B R22, desc[UR36][R8.64+0x220] ;  /* 0x0002202408167981 */ /* 0x000164000c1e1920 */
.L_x_175:
[----:B------:R-:W-:Y:S05]  /*4bd0*/  BSYNC B1 ;  /* 0x0000000000017941 */ /* 0x000fea0003800000 */
.L_x_174:
        /* <DEDUP_REMOVED lines=8> */
.L_x_177:
[----:B------:R-:W-:Y:S05]  /*4c60*/  BSYNC B1 ;  /* 0x0000000000017941 */ /* 0x000fea0003800000 */
.L_x_176:
        /* <DEDUP_REMOVED lines=8> */
.L_x_179:
[----:B------:R-:W-:Y:S05]  /*4cf0*/  BSYNC B1 ;  /* 0x0000000000017941 */ /* 0x000fea0003800000 */
.L_x_178:
[----:B-1---5:R-:W-:Y:S01]  /*4d00*/  FMUL R13, R22, R155 ;  /* 0x0000009b160d7220 */ /* 0x022fe20000400000 */
[----:B------:R-:W-:Y:S01]  /*4d10*/  ISETP.GT.AND P2, PT, R3, RZ, P1 ;  /* 0x000000ff0300720c */ /* 0x000fe20000f44270 */
[----:B------:R-:W-:Y:S02]  /*4d20*/  BSSY B1, `(.L_x_180) ;  /* 0x0000005000017945 */ /* 0x000fe40003800000 */
[----:B------:R-:W-:-:S05]  /*4d30*/  FFMA R13, R96, R154, R13 ;  /* 0x0000009a600d7223 */ /* 0x000fca000000000d */
[----:B------:R1:W-:Y:S05]  /*4d40*/  @P3 STG.E desc[UR36][R4.64+0x240], R13 ;  /* 0x0002400d04003986 */ /* 0x0003ea000c101924 */
[----:B------:R-:W-:Y:S05]  /*4d50*/  @!P2 BRA `(.L_x_181) ;  /* 0x000000000004a947 */ /* 0x000fea0003800000 */
[----:B------:R0:W5:Y:S02]  /*4d60*/  LDG.E.LTC128B R22, desc[UR36][R6.64+0x244] ;  /* 0x0002442406167981 */ /* 0x000164000c1e1920 */
.L_x_181:
[----:B------:R-:W-:Y:S05]  /*4d70*/  BSYNC B1 ;  /* 0x0000000000017941 */ /* 0x000fea0003800000 */
.L_x_180:
[----:B-----5:R-:W-:Y:S01]  /*4d80*/  FMUL R2, R22, R155 ;  /* 0x0000009b16027220 */ /* 0x020fe20000400000 */
[----:B------:R-:W-:Y:S01]  /*4d90*/  ISETP.GT.AND P0, PT, R3, 0x8, P0 ;  /* 0x000000080300780c */ /* 0x000fe20000704270 */
[----:B------:R-:W-:Y:S02]  /*4da0*/  BSSY B1, `(.L_x_182) ;  /* 0x0000005000017945 */ /* 0x000fe40003800000 */
[----:B------:R-:W-:-:S05]  /*4db0*/  FFMA R97, R97, R154, R2 ;  /* 0x0000009a61617223 */ /* 0x000fca0000000002 */
[----:B------:R0:W-:Y:S05]  /*4dc0*/  @P2 STG.E desc[UR36][R4.64+0x244], R97 ;  /* 0x0002446104002986 */ /* 0x0001ea000c101924 */
[----:B------:R-:W-:Y:S05]  /*4dd0*/  @!P0 BRA `(.L_x_183) ;  /* 0x0000000000048947 */ /* 0x000fea0003800000 */
[----:B------:R0:W5:Y:S02]  /*4de0*/  LDG.E.LTC128B R22, desc[UR36][R8.64+0x240] ;  /* 0x0002402408167981 */ /* 0x000164000c1e1920 */
.L_x_183:
[----:B------:R-:W-:Y:S05]  /*4df0*/  BSYNC B1 ;  /* 0x0000000000017941 */ /* 0x000fea0003800000 */
.L_x_182:
        /* <DEDUP_REMOVED lines=8> */
.L_x_185:
[----:B------:R-:W-:Y:S05]  /*4e80*/  BSYNC B1 ;  /* 0x0000000000017941 */ /* 0x000fea0003800000 */
.L_x_184:
        /* <DEDUP_REMOVED lines=8> */
.L_x_187:
[----:B------:R-:W-:Y:S05]  /*4f10*/  BSYNC B1 ;  /* 0x0000000000017941 */ /* 0x000fea0003800000 */
.L_x_186:
[----:B-1---5:R-:W-:Y:S01]  /*4f20*/  FMUL R13, R22, R155 ;  /* 0x0000009b160d7220 */ /* 0x022fe20000400000 */
[----:B------:R-:W-:Y:S01]  /*4f30*/  ISETP.GT.AND P1, PT, R3, RZ, P0 ;  /* 0x000000ff0300720c */ /* 0x000fe20000724270 */
[----:B------:R-:W-:Y:S02]  /*4f40*/  BSSY B1, `(.L_x_188) ;  /* 0x0000005000017945 */ /* 0x000fe40003800000 */
[----:B------:R-:W-:-:S05]  /*4f50*/  FFMA R13, R100, R154, R13 ;  /* 0x0000009a640d7223 */ /* 0x000fca000000000d */
[----:B------:R1:W-:Y:S05]  /*4f60*/  @P3 STG.E desc[UR36][R4.64+0x260], R13 ;  /* 0x0002600d04003986 */ /* 0x0003ea000c101924 */
[----:B------:R-:W-:Y:S05]  /*4f70*/  @!P1 BRA `(.L_x_189) ;  /* 0x0000000000049947 */ /* 0x000fea0003800000 */
[----:B------:R0:W5:Y:S02]  /*4f80*/  LDG.E.LTC128B R22, desc[UR36][R6.64+0x264] ;  /* 0x0002642406167981 */ /* 0x000164000c1e1920 */
.L_x_189:
[----:B------:R-:W-:Y:S05]  /*4f90*/  BSYNC B1 ;  /* 0x0000000000017941 */ /* 0x000fea0003800000 */
.L_x_188:
[----:B-----5:R-:W-:Y:S01]  /*4fa0*/  FMUL R2, R22, R155 ;  /* 0x0000009b16027220 */ /* 0x020fe20000400000 */
[----:B------:R-:W-:Y:S01]  /*4fb0*/  ISETP.GT.AND P2, PT, R3, 0x8, P2 ;  /* 0x000000080300780c */ /* 0x000fe20001744270 */
[----:B------:R-:W-:Y:S02]  /*4fc0*/  BSSY B1, `(.L_x_190) ;  /* 0x0000005000017945 */ /* 0x000fe40003800000 */
[----:B------:R-:W-:-:S05]  /*4fd0*/  FFMA R101, R101, R154, R2 ;  /* 0x0000009a65657223 */ /* 0x000fca0000000002 */
[----:B------:R0:W-:Y:S05]  /*4fe0*/  @P1 STG.E desc[UR36][R4.64+0x264], R101 ;  /* 0x0002646504001986 */ /* 0x0001ea000c101924 */
[----:B------:R-:W-:Y:S05]  /*4ff0*/  @!P2 BRA `(.L_x_191) ;  /* 0x000000000004a947 */ /* 0x000fea0003800000 */
[----:B------:R0:W5:Y:S02]  /*5000*/  LDG.E.LTC128B R22, desc[UR36][R8.64+0x260] ;  /* 0x0002602408167981 */ /* 0x000164000c1e1920 */
.L_x_191:
[----:B------:R-:W-:Y:S05]  /*5010*/  BSYNC B1 ;  /* 0x0000000000017941 */ /* 0x000fea0003800000 */
.L_x_190:
        /* <DEDUP_REMOVED lines=8> */
.L_x_193:
[----:B------:R-:W-:Y:S05]  /*50a0*/  BSYNC B1 ;  /* 0x0000000000017941 */ /* 0x000fea0003800000 */
.L_x_192:
        /* <DEDUP_REMOVED lines=8> */
.L_x_195:
[----:B------:R-:W-:Y:S05]  /*5130*/  BSYNC B1 ;  /* 0x0000000000017941 */ /* 0x000fea0003800000 */
.L_x_194:
[----:B-1---5:R-:W-:Y:S01]  /*5140*/  FMUL R13, R22, R155 ;  /* 0x0000009b160d7220 */ /* 0x022fe20000400000 */
[----:B------:R-:W-:Y:S01]  /*5150*/  ISETP.GT.AND P0, PT, R3, RZ, P2 ;  /* 0x000000ff0300720c */ /* 0x000fe20001704270 */
[----:B------:R-:W-:Y:S02]  /*5160*/  BSSY B1, `(.L_x_196) ;  /* 0x0000005000017945 */ /* 0x000fe40003800000 */
[----:B------:R-:W-:-:S05]  /*5170*/  FFMA R13, R104, R154, R13 ;  /* 0x0000009a680d7223 */ /* 0x000fca000000000d */
[----:B------:R1:W-:Y:S05]  /*5180*/  @P3 STG.E desc[UR36][R4.64+0x280], R13 ;  /* 0x0002800d04003986 */ /* 0x0003ea000c101924 */
[----:B------:R-:W-:Y:S05]  /*5190*/  @!P0 BRA `(.L_x_197) ;  /* 0x0000000000048947 */ /* 0x000fea0003800000 */
[----:B------:R0:W5:Y:S02]  /*51a0*/  LDG.E.LTC128B R22, desc[UR36][R6.64+0x284] ;  /* 0x0002842406167981 */ /* 0x000164000c1e1920 */
.L_x_197:
[----:B------:R-:W-:Y:S05]  /*51b0*/  BSYNC B1 ;  /* 0x0000000000017941 */ /* 0x000fea0003800000 */
.L_x_196:
[----:B-----5:R-:W-:Y:S01]  /*51c0*/  FMUL R2, R22, R155 ;  /* 0x0000009b16027220 */ /* 0x020fe20000400000 */
[----:B------:R-:W-:Y:S01]  /*51d0*/  ISETP.GT.AND P1, PT, R3, 0x8, P1 ;  /* 0x000000080300780c */ /* 0x000fe20000f24270 */
[----:B------:R-:W-:Y:S02]  /*51e0*/  BSSY B1, `(.L_x_198) ;  /* 0x0000005000017945 */ /* 0x000fe40003800000 */
[----:B------:R-:W-:-:S05]  /*51f0*/  FFMA R105, R105, R154, R2 ;  /* 0x0000009a69697223 */ /* 0x000fca0000000002 */
[----:B------:R0:W-:Y:S05]  /*5200*/  @P0 STG.E desc[UR36][R4.64+0x284], R105 ;  /* 0x0002846904000986 */ /* 0x0001ea000c101924 */
[----:B------:R-:W-:Y:S05]  /*5210*/  @!P1 BRA `(.L_x_199) ;  /* 0x0000000000049947 */ /* 0x000fea0003800000 */
[----:B------:R0:W5:Y:S02]  /*5220*/  LDG.E.LTC128B R22, desc[UR36][R8.64+0x280] ;  /* 0x0002802408167981 */ /* 0x000164000c1e1920 */
.L_x_199:
[----:B------:R-:W-:Y:S05]  /*5230*/  BSYNC B1 ;  /* 0x0000000000017941 */ /* 0x000fea0003800000 */
.L_x_198:
        /* <DEDUP_REMOVED lines=8> */
.L_x_201:
[----:B------:R-:W-:Y:S05]  /*52c0*/  BSYNC B1 ;  /* 0x0000000000017941 */ /* 0x000fea0003800000 */
.L_x_200:
        /* <DEDUP_REMOVED lines=8> */
.L_x_203:
[----:B------:R-:W-:Y:S05]  /*5350*/  BSYNC B1 ;  /* 0x0000000000017941 */ /* 0x000fea0003800000 */
.L_x_202:
[----:B-1---5:R-:W-:Y:S01]  /*5360*/  FMUL R13, R22, R155 ;  /* 0x0000009b160d7220 */ /* 0x022fe20000400000 */
[----:B------:R-:W-:Y:S01]  /*5370*/  ISETP.GT.AND P2, PT, R3, RZ, P1 ;  /* 0x000000ff0300720c */ /* 0x000fe20000f44270 */
[----:B------:R-:W-:Y:S02]  /*5380*/  BSSY B1, `(.L_x_204) ;  /* 0x0000005000017945 */ /* 0x000fe40003800000 */
[----:B------:R-:W-:-:S05]  /*5390*/  FFMA R13, R108, R154, R13 ;  /* 0x0000009a6c0d7223 */ /* 0x000fca000000000d */
[----:B------:R1:W-:Y:S05]  /*53a0*/  @P3 STG.E desc[UR36][R4.64+0x2a0], R13 ;  /* 0x0002a00d04003986 */ /* 0x0003ea000c101924 */
[----:B------:R-:W-:Y:S05]  /*53b0*/  @!P2 BRA `(.L_x_205) ;  /* 0x000000000004a947 */ /* 0x000fea0003800000 */
[----:B------:R0:W5:Y:S02]  /*53c0*/  LDG.E.LTC128B R22, desc[UR36][R6.64+0x2a4] ;  /* 0x0002a42406167981 */ /* 0x000164000c1e1920 */
.L_x_205:
[----:B------:R-:W-:Y:S05]  /*53d0*/  BSYNC B1 ;  /* 0x0000000000017941 */ /* 0x000fea0003800000 */
.L_x_204:
[----:B-----5:R-:W-:Y:S01]  /*53e0*/  FMUL R2, R22, R155 ;  /* 0x0000009b16027220 */ /* 0x020fe20000400000 */
[----:B------:R-:W-:Y:S01]  /*53f0*/  ISETP.GT.AND P0, PT, R3, 0x8, P0 ;  /* 0x000000080300780c */ /* 0x000fe20000704270 */
[----:B------:R-:W-:Y:S02]  /*5400*/  BSSY B1, `(.L_x_206) ;  /* 0x0000005000017945 */ /* 0x000fe40003800000 */
[----:B------:R-:W-:-:S05]  /*5410*/  FFMA R109, R109, R154, R2 ;  /* 0x0000009a6d6d7223 */ /* 0x000fca0000000002 */
[----:B------:R0:W-:Y:S05]  /*5420*/  @P2 STG.E desc[UR36][R4.64+0x2a4], R109 ;  /* 0x0002a46d04002986 */ /* 0x0001ea000c101924 */
[----:B------:R-:W-:Y:S05]  /*5430*/  @!P0 BRA `(.L_x_207) ;  /* 0x0000000000048947 */ /* 0x000fea0003800000 */
[----:B------:R0:W5:Y:S02]  /*5440*/  LDG.E.LTC128B R22, desc[UR36][R8.64+0x2a0] ;  /* 0x0002a02408167981 */ /* 0x000164000c1e1920 */
.L_x_207:
[----:B------:R-:W-:Y:S05]  /*5450*/  BSYNC B1 ;  /* 0x0000000000017941 */ /* 0x000fea0003800000 */
.L_x_206:
        /* <DEDUP_REMOVED lines=8> */
.L_x_209:
[----:B------:R-:W-:Y:S05]  /*54e0*/  BSYNC B1 ;  /* 0x0000000000017941 */ /* 0x000fea0003800000 */
.L_x_208:
        /* <DEDUP_REMOVED lines=8> */
.L_x_211:
[----:B------:R-:W-:Y:S05]  /*5570*/  BSYNC B1 ;  /* 0x0000000000017941 */ /* 0x000fea0003800000 */
.L_x_210:
[----:B-1---5:R-:W-:Y:S01]  /*5580*/  FMUL R13, R22, R155 ;  /* 0x0000009b160d7220 */ /* 0x022fe20000400000 */
[----:B------:R-:W-:Y:S01]  /*5590*/  ISETP.GT.AND P1, PT, R3, RZ, P0 ;  /* 0x000000ff0300720c */ /* 0x000fe20000724270 */
[----:B------:R-:W-:Y:S02]  /*55a0*/  BSSY B1, `(.L_x_212) ;  /* 0x0000005000017945 */ /* 0x000fe40003800000 */
[----:B------:R-:W-:-:S05]  /*55b0*/  FFMA R13, R112, R154, R13 ;  /* 0x0000009a700d7223 */ /* 0x000fca000000000d */
[----:B------:R1:W-:Y:S05]  /*55c0*/  @P3 STG.E desc[UR36][R4.64+0x2c0], R13 ;  /* 0x0002c00d04003986 */ /* 0x0003ea000c101924 */
[----:B------:R-:W-:Y:S05]  /*55d0*/  @!P1 BRA `(.L_x_213) ;  /* 0x0000000000049947 */ /* 0x000fea0003800000 */
[----:B------:R0:W5:Y:S02]  /*55e0*/  LDG.E.LTC128B R22, desc[UR36][R6.64+0x2c4] ;  /* 0x0002c42406167981 */ /* 0x000164000c1e1920 */
.L_x_213:
[----:B------:R-:W-:Y:S05]  /*55f0*/  BSYNC B1 ;  /* 0x0000000000017941 */ /* 0x000fea0003800000 */
.L_x_212:
[----:B-----5:R-:W-:Y:S01]  /*5600*/  FMUL R2, R22, R155 ;  /* 0x0000009b16027220 */ /* 0x020fe20000400000 */
[----:B------:R-:W-:Y:S01]  /*5610*/  ISETP.GT.AND P2, PT, R3, 0x8, P2 ;  /* 0x000000080300780c */ /* 0x000fe20001744270 */
[----:B------:R-:W-:Y:S02]  /*5620*/  BSSY B1, `(.L_x_214) ;  /* 0x0000005000017945 */ /* 0x000fe40003800000 */
[----:B------:R-:W-:-:S05]  /*5630*/  FFMA R113, R113, R154, R2 ;  /* 0x0000009a71717223 */ /* 0x000fca0000000002 */
[----:B------:R0:W-:Y:S05]  /*5640*/  @P1 STG.E desc[UR36][R4.64+0x2c4], R113 ;  /* 0x0002c47104001986 */ /* 0x0001ea000c101924 */
[----:B------:R-:W-:Y:S05]  /*5650*/  @!P2 BRA `(.L_x_215) ;  /* 0x000000000004a947 */ /* 0x000fea0003800000 */
[----:B------:R0:W5:Y:S02]  /*5660*/  LDG.E.LTC128B R22, desc[UR36][R8.64+0x2c0] ;  /* 0x0002c02408167981 */ /* 0x000164000c1e1920 */
.L_x_215:
[----:B------:R-:W-:Y:S05]  /*5670*/  BSYNC B1 ;  /* 0x0000000000017941 */ /* 0x000fea0003800000 */
.L_x_214:
        /* <DEDUP_REMOVED lines=8> */
.L_x_217:
[----:B------:R-:W-:Y:S05]  /*5700*/  BSYNC B1 ;  /* 0x0000000000017941 */ /* 0x000fea0003800000 */
.L_x_216:
        /* <DEDUP_REMOVED lines=8> */
.L_x_219:
[----:B------:R-:W-:Y:S05]  /*5790*/  BSYNC B1 ;  /* 0x0000000000017941 */ /* 0x000fea0003800000 */
.L_x_218:
[----:B-1---5:R-:W-:Y:S01]  /*57a0*/  FMUL R13, R22, R155 ;  /* 0x0000009b160d7220 */ /* 0x022fe20000400000 */
[----:B------:R-:W-:Y:S01]  /*57b0*/  ISETP.GT.AND P0, PT, R3, RZ, P2 ;  /* 0x000000ff0300720c */ /* 0x000fe20001704270 */
[----:B------:R-:W-:Y:S02]  /*57c0*/  BSSY B1, `(.L_x_220) ;  /* 0x0000005000017945 */ /* 0x000fe40003800000 */
[----:B------:R-:W-:-:S05]  /*57d0*/  FFMA R13, R116, R154, R13 ;  /* 0x0000009a740d7223 */ /* 0x000fca000000000d */
[----:B------:R1:W-:Y:S05]  /*57e0*/  @P3 STG.E desc[UR36][R4.64+0x2e0], R13 ;  /* 0x0002e00d04003986 */ /* 0x0003ea000c101924 */
[----:B------:R-:W-:Y:S05]  /*57f0*/  @!P0 BRA `(.L_x_221) ;  /* 0x0000000000048947 */ /* 0x000fea0003800000 */
[----:B------:R0:W5:Y:S02]  /*5800*/  LDG.E.LTC128B R22, desc[UR36][R6.64+0x2e4] ;  /* 0x0002e42406167981 */ /* 0x000164000c1e1920 */
.L_x_221:
[----:B------:R-:W-:Y:S05]  /*5810*/  BSYNC B1 ;  /* 0x0000000000017941 */ /* 0x000fea0003800000 */
.L_x_220:
[----:B-----5:R-:W-:Y:S01]  /*5820*/  FMUL R2, R22, R155 ;  /* 0x0000009b16027220 */ /* 0x020fe20000400000 */
[----:B------:R-:W-:Y:S01]  /*5830*/  ISETP.GT.AND P1, PT, R3, 0x8, P1 ;  /* 0x000000080300780c */ /* 0x000fe20000f24270 */
[----:B------:R-:W-:Y:S02]  /*5840*/  BSSY B1, `(.L_x_222) ;  /* 0x0000005000017945 */ /* 0x000fe40003800000 */
[----:B------:R-:W-:-:S05]  /*5850*/  FFMA R117, R117, R154, R2 ;  /* 0x0000009a75757223 */ /* 0x000fca0000000002 */
[----:B------:R0:W-:Y:S05]  /*5860*/  @P0 STG.E desc[UR36][R4.64+0x2e4], R117 ;  /* 0x0002e47504000986 */ /* 0x0001ea000c101924 */
[----:B------:R-:W-:Y:S05]  /*5870*/  @!P1 BRA `(.L_x_223) ;  /* 0x0000000000049947 */ /* 0x000fea0003800000 */
[----:B------:R0:W5:Y:S02]  /*5880*/  LDG.E.LTC128B R22, desc[UR36][R8.64+0x2e0] ;  /* 0x0002e02408167981 */ /* 0x000164000c1e1920 */
.L_x_223:
[----:B------:R-:W-:Y:S05]  /*5890*/  BSYNC B1 ;  /* 0x0000000000017941 */ /* 0x000fea0003800000 */
.L_x_222:
        /* <DEDUP_REMOVED lines=8> */
.L_x_225:
[----:B------:R-:W-:Y:S05]  /*5920*/  BSYNC B1 ;  /* 0x0000000000017941 */ /* 0x000fea0003800000 */
.L_x_224:
        /* <DEDUP_REMOVED lines=8> */
.L_x_227:
[----:B------:R-:W-:Y:S05]  /*59b0*/  BSYNC B1 ;  /* 0x0000000000017941 */ /* 0x000fea0003800000 */
.L_x_226:
[----:B-1---5:R-:W-:Y:S01]  /*59c0*/  FMUL R13, R22, R155 ;  /* 0x0000009b160d7220 */ /* 0x022fe20000400000 */
[----:B------:R-:W-:Y:S01]  /*59d0*/  ISETP.GT.AND P2, PT, R3, RZ, P1 ;  /* 0x000000ff0300720c */ /* 0x000fe20000f44270 */
[----:B------:R-:W-:Y:S02]  /*59e0*/  BSSY B1, `(.L_x_228) ;  /* 0x0000005000017945 */ /* 0x000fe40003800000 */
[----:B------:R-:W-:-:S05]  /*59f0*/  FFMA R13, R120, R154, R13 ;  /* 0x0000009a780d7223 */ /* 0x000fca000000000d */
[----:B------:R1:W-:Y:S05]  /*5a00*/  @P3 STG.E desc[UR36][R4.64+0x300], R13 ;  /* 0x0003000d04003986 */ /* 0x0003ea000c101924 */
[----:B------:R-:W-:Y:S05]  /*5a10*/  @!P2 BRA `(.L_x_229) ;  /* 0x000000000004a947 */ /* 0x000fea0003800000 */
[----:B------:R0:W5:Y:S02]  /*5a20*/  LDG.E.LTC128B R22, desc[UR36][R6.64+0x304] ;  /* 0x0003042406167981 */ /* 0x000164000c1e1920 */
.L_x_229:
[----:B------:R-:W-:Y:S05]  /*5a30*/  BSYNC B1 ;  /* 0x0000000000017941 */ /* 0x000fea0003800000 */
.L_x_228:
[----:B-----5:R-:W-:Y:S01]  /*5a40*/  FMUL R2, R22, R155 ;  /* 0x0000009b16027220 */ /* 0x020fe20000400000 */
[----:B------:R-:W-:Y:S01]  /*5a50*/  ISETP.GT.AND P0, PT, R3, 0x8, P0 ;  /* 0x000000080300780c */ /* 0x000fe20000704270 */
[----:B------:R-:W-:Y:S02]  /*5a60*/  BSSY B1, `(.L_x_230) ;  /* 0x0000005000017945 */ /* 0x000fe40003800000 */
[----:B------:R-:W-:-:S05]  /*5a70*/  FFMA R121, R121, R154, R2 ;  /* 0x0000009a79797223 */ /* 0x000fca0000000002 */
[----:B------:R0:W-:Y:S05]  /*5a80*/  @P2 STG.E desc[UR36][R4.64+0x304], R121 ;  /* 0x0003047904002986 */ /* 0x0001ea000c101924 */
[----:B------:R-:W-:Y:S05]  /*5a90*/  @!P0 BRA `(.L_x_231) ;  /* 0x0000000000048947 */ /* 0x000fea0003800000 */
[----:B------:R0:W5:Y:S02]  /*5aa0*/  LDG.E.LTC128B R22, desc[UR36][R8.64+0x300] ;  /* 0x0003002408167981 */ /* 0x000164000c1e1920 */
.L_x_231:
[----:B------:R-:W-:Y:S05]  /*5ab0*/  BSYNC B1 ;  /* 0x0000000000017941 */ /* 0x000fea0003800000 */
.L_x_230:
        /* <DEDUP_REMOVED lines=8> */
.L_x_233:
[----:B------:R-:W-:Y:S05]  /*5b40*/  BSYNC B1 ;  /* 0x0000000000017941 */ /* 0x000fea0003800000 */
.L_x_232:
        /* <DEDUP_REMOVED lines=8> */
.L_x_235:
[----:B------:R-:W-:Y:S05]  /*5bd0*/  BSYNC B1 ;  /* 0x0000000000017941 */ /* 0x000fea0003800000 */
.L_x_234:
[----:B-1---5:R-:W-:Y:S01]  /*5be0*/  FMUL R13, R22, R155 ;  /* 0x0000009b160d7220 */ /* 0x022fe20000400000 */
[----:B------:R-:W-:Y:S01]  /*5bf0*/  ISETP.GT.AND P1, PT, R3, RZ, P0 ;  /* 0x000000ff0300720c */ /* 0x000fe20000724270 */
[----:B------:R-:W-:Y:S02]  /*5c00*/  BSSY B1, `(.L_x_236) ;  /* 0x0000005000017945 */ /* 0x000fe40003800000 */
[----:B------:R-:W-:-:S05]  /*5c10*/  FFMA R13, R124, R154, R13 ;  /* 0x0000009a7c0d7223 */ /* 0x000fca000000000d */
[----:B------:R1:W-:Y:S05]  /*5c20*/  @P3 STG.E desc[UR36][R4.64+0x320], R13 ;  /* 0x0003200d04003986 */ /* 0x0003ea000c101924 */
[----:B------:R-:W-:Y:S05]  /*5c30*/  @!P1 BRA `(.L_x_237) ;  /* 0x0000000000049947 */ /* 0x000fea0003800000 */
[----:B------:R0:W5:Y:S02]  /*5c40*/  LDG.E.LTC128B R22, desc[UR36][R6.64+0x324] ;  /* 0x0003242406167981 */ /* 0x000164000c1e1920 */
.L_x_237:
[----:B------:R-:W-:Y:S05]  /*5c50*/  BSYNC B1 ;  /* 0x0000000000017941 */ /* 0x000fea0003800000 */
.L_x_236:
[----:B-----5:R-:W-:Y:S01]  /*5c60*/  FMUL R2, R22, R155 ;  /* 0x0000009b16027220 */ /* 0x020fe20000400000 */
[----:B------:R-:W-:Y:S01]  /*5c70*/  ISETP.GT.AND P2, PT, R3, 0x8, P2 ;  /* 0x000000080300780c */ /* 0x000fe20001744270 */
[----:B------:R-:W-:Y:S02]  /*5c80*/  BSSY B1, `(.L_x_238) ;  /* 0x0000005000017945 */ /* 0x000fe40003800000 */
[----:B------:R-:W-:-:S05]  /*5c90*/  FFMA R125, R125, R154, R2 ;  /* 0x0000009a7d7d7223 */ /* 0x000fca0000000002 */
[----:B------:R0:W-:Y:S05]  /*5ca0*/  @P1 STG.E desc[UR36][R4.64+0x324], R125 ;  /* 0x0003247d04001986 */ /* 0x0001ea000c101924 */
[----:B------:R-:W-:Y:S05]  /*5cb0*/  @!P2 BRA `(.L_x_239) ;  /* 0x000000000004a947 */ /* 0x000fea0003800000 */
[----:B------:R0:W5:Y:S02]  /*5cc0*/  LDG.E.LTC128B R22, desc[UR36][R8.64+0x320] ;  /* 0x0003202408167981 */ /* 0x000164000c1e1920 */
.L_x_239:
[----:B------:R-:W-:Y:S05]  /*5cd0*/  BSYNC B1 ;  /* 0x0000000000017941 */ /* 0x000fea0003800000 */
.L_x_238:
        /* <DEDUP_REMOVED lines=8> */
.L_x_241:
[----:B------:R-:W-:Y:S05]  /*5d60*/  BSYNC B1 ;  /* 0x0000000000017941 */ /* 0x000fea0003800000 */
.L_x_240:
        /* <DEDUP_REMOVED lines=8> */
.L_x_243:
[----:B------:R-:W-:Y:S05]  /*5df0*/  BSYNC B1 ;  /* 0x0000000000017941 */ /* 0x000fea0003800000 */
.L_x_242:
[----:B-1---5:R-:W-:Y:S01]  /*5e00*/  FMUL R13, R22, R155 ;  /* 0x0000009b160d7220 */ /* 0x022fe20000400000 */
[----:B------:R-:W-:Y:S01]  /*5e10*/  ISETP.GT.AND P0, PT, R3, RZ, P2 ;  /* 0x000000ff0300720c */ /* 0x000fe20001704270 */
[----:B------:R-:W-:Y:S02]  /*5e20*/  BSSY B1, `(.L_x_244) ;  /* 0x0000005000017945 */ /* 0x000fe40003800000 */
[----:B------:R-:W-:-:S05]  /*5e30*/  FFMA R13, R128, R154, R13 ;  /* 0x0000009a800d7223 */ /* 0x000fca000000000d */
[----:B------:R1:W-:Y:S05]  /*5e40*/  @P3 STG.E desc[UR36][R4.64+0x340], R13 ;  /* 0x0003400d04003986 */ /* 0x0003ea000c101924 */
[----:B------:R-:W-:Y:S05]  /*5e50*/  @!P0 BRA `(.L_x_245) ;  /* 0x0000000000048947 */ /* 0x000fea0003800000 */
[----:B------:R0:W5:Y:S02]  /*5e60*/  LDG.E.LTC128B R22, desc[UR36][R6.64+0x344] ;  /* 0x0003442406167981 */ /* 0x000164000c1e1920 */
.L_x_245:
[----:B------:R-:W-:Y:S05]  /*5e70*/  BSYNC B1 ;  /* 0x0000000000017941 */ /* 0x000fea0003800000 */
.L_x_244:
[----:B-----5:R-:W-:Y:S01]  /*5e80*/  FMUL R2, R22, R155 ;  /* 0x0000009b16027220 */ /* 0x020fe20000400000 */
[----:B------:R-:W-:Y:S01]  /*5e90*/  ISETP.GT.AND P1, PT, R3, 0x8, P1 ;  /* 0x000000080300780c */ /* 0x000fe20000f24270 */
[----:B------:R-:W-:Y:S02]  /*5ea0*/  BSSY B1, `(.L_x_246) ;  /* 0x0000005000017945 */ /* 0x000fe40003800000 */
[----:B------:R-:W-:-:S05]  /*5eb0*/  FFMA R129, R129, R154, R2 ;  /* 0x0000009a81817223 */ /* 0x000fca0000000002 */
[----:B------:R0:W-:Y:S05]  /*5ec0*/  @P0 STG.E desc[UR36][R4.64+0x344], R129 ;  /* 0x0003448104000986 */ /* 0x0001ea000c101924 */
[----:B------:R-:W-:Y:S05]  /*5ed0*/  @!P1 BRA `(.L_x_247) ;  /* 0x0000000000049947 */ /* 0x000fea0003800000 */
[----:B------:R0:W5:Y:S02]  /*5ee0*/  LDG.E.LTC128B R22, desc[UR36][R8.64+0x340] ;  /* 0x0003402408167981 */ /* 0x000164000c1e1920 */
.L_x_247:
[----:B------:R-:W-:Y:S05]  /*5ef0*/  BSYNC B1 ;  /* 0x0000000000017941 */ /* 0x000fea0003800000 */
.L_x_246:
        /* <DEDUP_REMOVED lines=8> */
.L_x_249:
[----:B------:R-:W-:Y:S05]  /*5f80*/  BSYNC B1 ;  /* 0x0000000000017941 */ /* 0x000fea0003800000 */
.L_x_248:
        /* <DEDUP_REMOVED lines=8> */
.L_x_251:
[----:B------:R-:W-:Y:S05]  /*6010*/  BSYNC B1 ;  /* 0x0000000000017941 */ /* 0x000fea0003800000 */
.L_x_250:
[----:B-1---5:R-:W-:Y:S01]  /*6020*/  FMUL R13, R22, R155 ;  /* 0x0000009b160d7220 */ /* 0x022fe20000400000 */
[----:B------:R-:W-:Y:S01]  /*6030*/  ISETP.GT.AND P2, PT, R3, RZ, P1 ;  /* 0x000000ff0300720c */ /* 0x000fe20000f44270 */
[----:B------:R-:W-:Y:S02]  /*6040*/  BSSY B1, `(.L_x_252) ;  /* 0x0000005000017945 */ /* 0x000fe40003800000 */
[----:B------:R-:W-:-:S05]  /*6050*/  FFMA R13, R132, R154, R13 ;  /* 0x0000009a840d7223 */ /* 0x000fca000000000d */
[----:B------:R1:W-:Y:S05]  /*6060*/  @P3 STG.E desc[UR36][R4.64+0x360], R13 ;  /* 0x0003600d04003986 */ /* 0x0003ea000c101924 */
[----:B------:R-:W-:Y:S05]  /*6070*/  @!P2 BRA `(.L_x_253) ;  /* 0x000000000004a947 */ /* 0x000fea0003800000 */
[----:B------:R0:W5:Y:S02]  /*6080*/  LDG.E.LTC128B R22, desc[UR36][R6.64+0x364] ;  /* 0x0003642406167981 */ /* 0x000164000c1e1920 */
.L_x_253:
[----:B------:R-:W-:Y:S05]  /*6090*/  BSYNC B1 ;  /* 0x0000000000017941 */ /* 0x000fea0003800000 */
.L_x_252:
[----:B-----5:R-:W-:Y:S01]  /*60a0*/  FMUL R2, R22, R155 ;  /* 0x0000009b16027220 */ /* 0x020fe20000400000 */
[----:B------:R-:W-:Y:S01]  /*60b0*/  ISETP.GT.AND P0, PT, R3, 0x8, P0 ;  /* 0x000000080300780c */ /* 0x000fe20000704270 */
[----:B------:R-:W-:Y:S02]  /*60c0*/  BSSY B1, `(.L_x_254) ;  /* 0x0000005000017945 */ /* 0x000fe40003800000 */
[----:B------:R-:W-:-:S05]  /*60d0*/  FFMA R133, R133, R154, R2 ;  /* 0x0000009a85857223 */ /* 0x000fca0000000002 */
[----:B------:R0:W-:Y:S05]  /*60e0*/  @P2 STG.E desc[UR36][R4.64+0x364], R133 ;  /* 0x0003648504002986 */ /* 0x0001ea000c101924 */
[----:B------:R-:W-:Y:S05]  /*60f0*/  @!P0 BRA `(.L_x_255) ;  /* 0x0000000000048947 */ /* 0x000fea0003800000 */
[----:B------:R0:W5:Y:S02]  /*6100*/  LDG.E.LTC128B R22, desc[UR36][R8.64+0x360] ;  /* 0x0003602408167981 */ /* 0x000164000c1e1920 */
.L_x_255:
[----:B------:R-:W-:Y:S05]  /*6110*/  BSYNC B1 ;  /* 0x0000000000017941 */ /* 0x000fea0003800000 */
.L_x_254:
        /* <DEDUP_REMOVED lines=8> */
.L_x_257:
[----:B------:R-:W-:Y:S05]  /*61a0*/  BSYNC B1 ;  /* 0x0000000000017941 */ /* 0x000fea0003800000 */
.L_x_256:
        /* <DEDUP_REMOVED lines=8> */
.L_x_259:
[----:B------:R-:W-:Y:S05]  /*6230*/  BSYNC B1 ;  /* 0x0000000000017941 */ /* 0x000fea0003800000 */
.L_x_258:
[----:B-1---5:R-:W-:Y:S01]  /*6240*/  FMUL R13, R22, R155 ;  /* 0x0000009b160d7220 */ /* 0x022fe20000400000 */
[----:B------:R-:W-:Y:S01]  /*6250*/  ISETP.GT.AND P1, PT, R3, RZ, P0 ;  /* 0x000000ff0300720c */ /* 0x000fe20000724270 */
[----:B------:R-:W-:Y:S02]  /*6260*/  BSSY B1, `(.L_x_260) ;  /* 0x0000005000017945 */ /* 0x000fe40003800000 */
[----:B------:R-:W-:-:S05]  /*6270*/  FFMA R13, R136, R154, R13 ;  /* 0x0000009a880d7223 */ /* 0x000fca000000000d */
[----:B------:R1:W-:Y:S05]  /*6280*/  @P3 STG.E desc[UR36][R4.64+0x380], R13 ;  /* 0x0003800d04003986 */ /* 0x0003ea000c101924 */
[----:B------:R-:W-:Y:S05]  /*6290*/  @!P1 BRA `(.L_x_261) ;  /* 0x0000000000049947 */ /* 0x000fea0003800000 */
[----:B------:R0:W5:Y:S02]  /*62a0*/  LDG.E.LTC128B R22, desc[UR36][R6.64+0x384] ;  /* 0x0003842406167981 */ /* 0x000164000c1e1920 */
.L_x_261:
[----:B------:R-:W-:Y:S05]  /*62b0*/  BSYNC B1 ;  /* 0x0000000000017941 */ /* 0x000fea0003800000 */
.L_x_260:
[----:B-----5:R-:W-:Y:S01]  /*62c0*/  FMUL R2, R22, R155 ;  /* 0x0000009b16027220 */ /* 0x020fe20000400000 */
[----:B------:R-:W-:Y:S01]  /*62d0*/  ISETP.GT.AND P2, PT, R3, 0x8, P2 ;  /* 0x000000080300780c */ /* 0x000fe20001744270 */
[----:B------:R-:W-:Y:S02]  /*62e0*/  BSSY B1, `(.L_x_262) ;  /* 0x0000005000017945 */ /* 0x000fe40003800000 */
[----:B------:R-:W-:-:S05]  /*62f0*/  FFMA R137, R137, R154, R2 ;  /* 0x0000009a89897223 */ /* 0x000fca0000000002 */
[----:B------:R0:W-:Y:S05]  /*6300*/  @P1 STG.E desc[UR36][R4.64+0x384], R137 ;  /* 0x0003848904001986 */ /* 0x0001ea000c101924 */
[----:B------:R-:W-:Y:S05]  /*6310*/  @!P2 BRA `(.L_x_263) ;  /* 0x000000000004a947 */ /* 0x000fea0003800000 */
[----:B------:R0:W5:Y:S02]  /*6320*/  LDG.E.LTC128B R22, desc[UR36][R8.64+0x380] ;  /* 0x0003802408167981 */ /* 0x000164000c1e1920 */
.L_x_263:
[----:B------:R-:W-:Y:S05]  /*6330*/  BSYNC B1 ;  /* 0x0000000000017941 */ /* 0x000fea0003800000 */
.L_x_262:
        /* <DEDUP_REMOVED lines=8> */
.L_x_265:
[----:B------:R-:W-:Y:S05]  /*63c0*/  BSYNC B1 ;  /* 0x0000000000017941 */ /* 0x000fea0003800000 */
.L_x_264:
        /* <DEDUP_REMOVED lines=8> */
.L_x_267:
[----:B------:R-:W-:Y:S05]  /*6450*/  BSYNC B1 ;  /* 0x0000000000017941 */ /* 0x000fea0003800000 */
.L_x_266:
[----:B-1---5:R-:W-:Y:S01]  /*6460*/  FMUL R13, R22, R155 ;  /* 0x0000009b160d7220 */ /* 0x022fe20000400000 */
[----:B------:R-:W-:Y:S01]  /*6470*/  ISETP.GT.AND P0, PT, R3, RZ, P2 ;  /* 0x000000ff0300720c */ /* 0x000fe20001704270 */
[----:B------:R-:W-:Y:S02]  /*6480*/  BSSY B1, `(.L_x_268) ;  /* 0x0000005000017945 */ /* 0x000fe40003800000 */
[----:B------:R-:W-:-:S05]  /*6490*/  FFMA R13, R140, R154, R13 ;  /* 0x0000009a8c0d7223 */ /* 0x000fca000000000d */
[----:B------:R1:W-:Y:S05]  /*64a0*/  @P3 STG.E desc[UR36][R4.64+0x3a0], R13 ;  /* 0x0003a00d04003986 */ /* 0x0003ea000c101924 */
[----:B------:R-:W-:Y:S05]  /*64b0*/  @!P0 BRA `(.L_x_269) ;  /* 0x0000000000048947 */ /* 0x000fea0003800000 */
[----:B------:R0:W5:Y:S02]  /*64c0*/  LDG.E.LTC128B R22, desc[UR36][R6.64+0x3a4] ;  /* 0x0003a42406167981 */ /* 0x000164000c1e1920 */
.L_x_269:
[----:B------:R-:W-:Y:S05]  /*64d0*/  BSYNC B1 ;  /* 0x0000000000017941 */ /* 0x000fea0003800000 */
.L_x_268:
[----:B-----5:R-:W-:Y:S01]  /*64e0*/  FMUL R2, R22, R155 ;  /* 0x0000009b16027220 */ /* 0x020fe20000400000 */
[----:B------:R-:W-:Y:S01]  /*64f0*/  ISETP.GT.AND P1, PT, R3, 0x8, P1 ;  /* 0x000000080300780c */ /* 0x000fe20000f24270 */
[----:B------:R-:W-:Y:S02]  /*6500*/  BSSY B1, `(.L_x_270) ;  /* 0x0000005000017945 */ /* 0x000fe40003800000 */
[----:B------:R-:W-:-:S05]  /*6510*/  FFMA R141, R141, R154, R2 ;  /* 0x0000009a8d8d7223 */ /* 0x000fca0000000002 */
[----:B------:R0:W-:Y:S05]  /*6520*/  @P0 STG.E desc[UR36][R4.64+0x3a4], R141 ;  /* 0x0003a48d04000986 */ /* 0x0001ea000c101924 */
[----:B------:R-:W-:Y:S05]  /*6530*/  @!P1 BRA `(.L_x_271) ;  /* 0x0000000000049947 */ /* 0x000fea0003800000 */
[----:B------:R0:W5:Y:S02]  /*6540*/  LDG.E.LTC128B R22, desc[UR36][R8.64+0x3a0] ;  /* 0x0003a02408167981 */ /* 0x000164000c1e1920 */
.L_x_271:
[----:B------:R-:W-:Y:S05]  /*6550*/  BSYNC B1 ;  /* 0x0000000000017941 */ /* 0x000fea0003800000 */
.L_x_270:
        /* <DEDUP_REMOVED lines=8> */
.L_x_273:
[----:B------:R-:W-:Y:S05]  /*65e0*/  BSYNC B1 ;  /* 0x0000000000017941 */ /* 0x000fea0003800000 */
.L_x_272:
        /* <DEDUP_REMOVED lines=8> */
.L_x_275:
[----:B------:R-:W-:Y:S05]  /*6670*/  BSYNC B1 ;  /* 0x0000000000017941 */ /* 0x000fea0003800000 */
.L_x_274:
[----:B-1---5:R-:W-:Y:S01]  /*6680*/  FMUL R13, R22, R155 ;  /* 0x0000009b160d7220 */ /* 0x022fe20000400000 */
[----:B------:R-:W-:Y:S01]  /*6690*/  ISETP.GT.AND P2, PT, R3, RZ, P1 ;  /* 0x000000ff0300720c */ /* 0x000fe20000f44270 */
[----:B------:R-:W-:Y:S02]  /*66a0*/  BSSY B1, `(.L_x_276) ;  /* 0x0000005000017945 */ /* 0x000fe40003800000 */
[----:B------:R-:W-:-:S05]  /*66b0*/  FFMA R13, R144, R154, R13 ;  /* 0x0000009a900d7223 */ /* 0x000fca000000000d */
[----:B------:R1:W-:Y:S05]  /*66c0*/  @P3 STG.E desc[UR36][R4.64+0x3c0], R13 ;  /* 0x0003c00d04003986 */ /* 0x0003ea000c101924 */
[----:B------:R-:W-:Y:S05]  /*66d0*/  @!P2 BRA `(.L_x_277) ;  /* 0x000000000004a947 */ /* 0x000fea0003800000 */
[----:B------:R0:W5:Y:S02]  /*66e0*/  LDG.E.LTC128B R22, desc[UR36][R6.64+0x3c4] ;  /* 0x0003c42406167981 */ /* 0x000164000c1e1920 */
.L_x_277:
[----:B------:R-:W-:Y:S05]  /*66f0*/  BSYNC B1 ;  /* 0x0000000000017941 */ /* 0x000fea0003800000 */
.L_x_276:
[----:B-----5:R-:W-:Y:S01]  /*6700*/  FMUL R2, R22, R155 ;  /* 0x0000009b16027220 */ /* 0x020fe20000400000 */
[----:B------:R-:W-:Y:S01]  /*6710*/  ISETP.GT.AND P0, PT, R3, 0x8, P0 ;  /* 0x000000080300780c */ /* 0x000fe20000704270 */
[----:B------:R-:W-:Y:S02]  /*6720*/  BSSY B1, `(.L_x_278) ;  /* 0x0000005000017945 */ /* 0x000fe40003800000 */
[----:B------:R-:W-:-:S05]  /*6730*/  FFMA R145, R145, R154, R2 ;  /* 0x0000009a91917223 */ /* 0x000fca0000000002 */
[----:B------:R0:W-:Y:S05]  /*6740*/  @P2 STG.E desc[UR36][R4.64+0x3c4], R145 ;  /* 0x0003c49104002986 */ /* 0x0001ea000c101924 */
[----:B------:R-:W-:Y:S05]  /*6750*/  @!P0 BRA `(.L_x_279) ;  /* 0x0000000000048947 */ /* 0x000fea0003800000 */
[----:B------:R0:W5:Y:S02]  /*6760*/  LDG.E.LTC128B R22, desc[UR36][R8.64+0x3c0] ;  /* 0x0003c02408167981 */ /* 0x000164000c1e1920 */
.L_x_279:
[----:B------:R-:W-:Y:S05]  /*6770*/  BSYNC B1 ;  /* 0x0000000000017941 */ /* 0x000fea0003800000 */
.L_x_278:
        /* <DEDUP_REMOVED lines=8> */
.L_x_281:
[----:B------:R-:W-:Y:S05]  /*6800*/  BSYNC B1 ;  /* 0x0000000000017941 */ /* 0x000fea0003800000 */
.L_x_280:
        /* <DEDUP_REMOVED lines=8> */
.L_x_283:
[----:B------:R-:W-:Y:S05]  /*6890*/  BSYNC B1 ;  /* 0x0000000000017941 */ /* 0x000fea0003800000 */
.L_x_282:
[----:B-1---5:R-:W-:Y:S01]  /*68a0*/  FMUL R13, R22, R155 ;  /* 0x0000009b160d7220 */ /* 0x022fe20000400000 */
[----:B------:R-:W-:Y:S01]  /*68b0*/  ISETP.GT.AND P1, PT, R3, RZ, P0 ;  /* 0x000000ff0300720c */ /* 0x000fe20000724270 */
[----:B------:R-:W-:Y:S02]  /*68c0*/  BSSY B1, `(.L_x_284) ;  /* 0x0000005000017945 */ /* 0x000fe40003800000 */
[----:B------:R-:W-:-:S05]  /*68d0*/  FFMA R13, R148, R154, R13 ;  /* 0x0000009a940d7223 */ /* 0x000fca000000000d */
[----:B------:R1:W-:Y:S05]  /*68e0*/  @P3 STG.E desc[UR36][R4.64+0x3e0], R13 ;  /* 0x0003e00d04003986 */ /* 0x0003ea000c101924 */
[----:B------:R-:W-:Y:S05]  /*68f0*/  @!P1 BRA `(.L_x_285) ;  /* 0x0000000000049947 */ /* 0x000fea0003800000 */
[----:B------:R0:W5:Y:S02]  /*6900*/  LDG.E.LTC128B R22, desc[UR36][R6.64+0x3e4] ;  /* 0x0003e42406167981 */ /* 0x000164000c1e1920 */
.L_x_285:
[----:B------:R-:W-:Y:S05]  /*6910*/  BSYNC B1 ;  /* 0x0000000000017941 */ /* 0x000fea0003800000 */
.L_x_284:
[----:B-----5:R-:W-:Y:S01]  /*6920*/  FMUL R0, R22, R155 ;  /* 0x0000009b16007220 */ /* 0x020fe20000400000 */
[----:B------:R-:W-:Y:S01]  /*6930*/  ISETP.GT.AND P2, PT, R3, 0x8, P2 ;  /* 0x000000080300780c */ /* 0x000fe20001744270 */
[----:B------:R-:W-:Y:S02]  /*6940*/  BSSY B1, `(.L_x_286) ;  /* 0x0000005000017945 */ /* 0x000fe40003800000 */
[----:B------:R-:W-:-:S05]  /*6950*/  FFMA R149, R149, R154, R0 ;  /* 0x0000009a95957223 */ /* 0x000fca0000000000 */
[----:B------:R0:W-:Y:S05]  /*6960*/  @P1 STG.E desc[UR36][R4.64+0x3e4], R149 ;  /* 0x0003e49504001986 */ /* 0x0001ea000c101924 */
[----:B------:R-:W-:Y:S05]  /*6970*/  @!P2 BRA `(.L_x_287) ;  /* 0x000000000004a947 */ /* 0x000fea0003800000 */
[----:B------:R0:W5:Y:S02]  /*6980*/  LDG.E.LTC128B R22, desc[UR36][R8.64+0x3e0] ;  /* 0x0003e02408167981 */ /* 0x000164000c1e1920 */
.L_x_287:
[----:B------:R-:W-:Y:S05]  /*6990*/  BSYNC B1 ;  /* 0x0000000000017941 */ /* 0x000fea0003800000 */
.L_x_286:
[----:B01---5:R-:W-:Y:S01]  /*69a0*/  FMUL R5, R22, R155 ;  /* 0x0000009b16057220 */ /* 0x023fe20000400000 */
[----:B------:R-:W-:Y:S01]  /*69b0*/  ISETP.GT.AND P0, PT, R3, 0x8, P0 ;  /* 0x000000080300780c */ /* 0x000fe20000704270 */
[----:B------:R-:W-:Y:S01]  /*69c0*/  @P2 IMAD.MOV.U32 R2, RZ, RZ, R10 ;  /* 0x000000ffff022224 */ /* 0x000fe200078e000a */
[----:B------:R-:W-:Y:S01]  /*69d0*/  BSSY B1, `(.L_x_288) ;  /* 0x0000006000017945 */ /* 0x000fe20003800000 */
[----:B------:R-:W-:Y:S01]  /*69e0*/  FFMA R5, R150, R154, R5 ;  /* 0x0000009a96057223 */ /* 0x000fe20000000005 */
[----:B------:R-:W-:-:S05]  /*69f0*/  @P2 IMAD.MOV.U32 R3, RZ, RZ, R11 ;  /* 0x000000ffff032224 */ /* 0x000fca00078e000b */
[----:B------:R0:W-:Y:S04]  /*6a00*/  @P2 STG.E desc[UR36][R2.64+0x3e0], R5 ;  /* 0x0003e00502002986 */ /* 0x0001e8000c101924 */
[----:B------:R-:W-:Y:S05]  /*6a10*/  @!P0 BRA `(.L_x_289) ;  /* 0x0000000000048947 */ /* 0x000fea0003800000 */
[----:B------:R1:W5:Y:S02]  /*6a20*/  LDG.E.LTC128B R22, desc[UR36][R8.64+0x3e4] ;  /* 0x0003e42408167981 */ /* 0x000364000c1e1920 */
.L_x_289:
[----:B------:R-:W-:Y:S05]  /*6a30*/  BSYNC B1 ;  /* 0x0000000000017941 */ /* 0x000fea0003800000 */
.L_x_288:
[----:B-----5:R-:W-:-:S04]  /*6a40*/  FMUL R22, R22, R155 ;  /* 0x0000009b16167220 */ /* 0x020fc80000400000 */
[----:B------:R-:W-:Y:S01]  /*6a50*/  FFMA R151, R151, R154, R22 ;  /* 0x0000009a97977223 */ /* 0x000fe20000000016 */
[----:B------:R-:W-:Y:S06]  /*6a60*/  @!P0 BRA `(.L_x_290) ;  /* 0x0000001c00388947 */ /* 0x000fec0003800000 */
[----:B------:R0:W-:Y:S01]  /*6a70*/  STG.E desc[UR36][R10.64+0x3e4], R151 ;  /* 0x0003e4970a007986 */ /* 0x0001e2000c101924 */
[----:B------:R-:W-:Y:S05]  /*6a80*/  BRA `(.L_x_290) ;  /* 0x0000001c00307947 */ /* 0x000fea0003800000 */
.L_x_37:
[----:B------:R-:W-:Y:S01]  /*6a90*/  ISETP.GT.AND P3, PT, R0, 0x1, PT ;  /* 0x000000010000780c */ /* 0x000fe20003f64270 */
[----:B------:R-:W-:Y:S01]  /*6aa0*/  ULDC.64 UR4, c[0x0][0x5c0] ;  /* 0x0001700000047ab9 */ /* 0x000fe20000000a00 */
[-C--:B------:R-:W-:Y:S01]  /*6ab0*/  FMUL R9, R24, R154.reuse ;  /* 0x0000009a18097220 */ /* 0x080fe20000400000 */
[C---:B------:R-:W-:Y:S01]  /*6ac0*/  LEA R4, P1, R174.reuse, UR4, 0x2 ;  /* 0x00000004ae047c11 */ /* 0x040fe2000f8210ff */
[-C--:B------:R-:W-:Y:S01]  /*6ad0*/  FMUL R25, R25, R154.reuse ;  /* 0x0000009a19197220 */ /* 0x080fe20000400000 */
[----:B------:R-:W-:Y:S01]  /*6ae0*/  ISETP.GT.AND P2, PT, R3, RZ, P3 ;  /* 0x000000ff0300720c */ /* 0x000fe20001f44270 */
[-C--:B------:R-:W-:Y:S01]  /*6af0*/  FMUL R27, R27, R154.reuse ;  /* 0x0000009a1b1b7220 */ /* 0x080fe20000400000 */
[----:B------:R-:W-:Y:S01]  /*6b00*/  LEA.HI.X R5, R174, UR5, R19, 0x2, P1 ;  /* 0x00000005ae057c11 */ /* 0x000fe200088f1413 */
[-C--:B------:R-:W-:Y:S01]  /*6b10*/  FMUL R29, R29, R154.reuse ;  /* 0x0000009a1d1d7220 */ /* 0x080fe20000400000 */
[----:B------:R-:W-:Y:S01]  /*6b20*/  ISETP.GT.AND P0, PT, R3, 0x8, P0 ;  /* 0x000000080300780c */ /* 0x000fe20000704270 */
[-C--:B------:R-:W-:Y:S01]  /*6b30*/  FMUL R31, R31, R154.reuse ;  /* 0x0000009a1f1f7220 */ /* 0x080fe20000400000 */
[----:B------:R-:W-:Y:S01]  /*6b40*/  ISETP.GT.AND P5, PT, R0, 0x8, PT ;  /* 0x000000080000780c */ /* 0x000fe20003fa4270 */
[----:B------:R0:W-:Y:S01]  /*6b50*/  @P4 STG.E desc[UR36][R4.64], R9 ;  /* 0x0000000904004986 */ /* 0x0001e2000c101924 */
[C---:B------:R-:W-:Y:S01]  /*6b60*/  SHF.L.U64.HI R11, R10.reuse, 0x5, R11 ;  /* 0x000000050a0b7819 */ /* 0x040fe2000001020b */
[----:B------:R-:W-:Y:S01]  /*6b70*/  FMUL R33, R33, R154 ;  /* 0x0000009a21217220 */ /* 0x000fe20000400000 */
[----:B------:R-:W-:Y:S01]  /*6b80*/  LEA R6, P1, R10, R4, 0x5 ;  /* 0x000000040a067211 */ /* 0x000fe200078228ff */
[-C--:B------:R-:W-:Y:S01]  /*6b90*/  FMUL R35, R35, R154.reuse ;  /* 0x0000009a23237220 */ /* 0x080fe20000400000 */
[----:B------:R-:W-:Y:S01]  /*6ba0*/  ISETP.GT.AND P3, PT, R3, 0x8, P3 ;  /* 0x000000080300780c */ /* 0x000fe20001f64270 */
[----:B------:R-:W-:Y:S01]  /*6bb0*/  @P2 STG.E desc[UR36][R4.64+0x4], R25 ;  /* 0x0000041904002986 */ /* 0x000fe2000c101924 */
[----:B------:R-:W-:Y:S01]  /*6bc0*/  ISETP.GT.AND P4, PT, R0, 0x9, PT ;  /* 0x000000090000780c */ /* 0x000fe20003f84270 */
[----:B------:R-:W-:Y:S01]  /*6bd0*/  IMAD.X R7, R11, 0x1, R5, P1 ;  /* 0x000000010b077824 */ /* 0x000fe200008e0605 */
[C---:B------:R-:W-:Y:S01]  /*6be0*/  ISETP.GT.AND P2, PT, R3.reuse, RZ, P5 ;  /* 0x000000ff0300720c */ /* 0x040fe20002f44270 */
[-C--:B------:R-:W-:Y:S01]  /*6bf0*/  FMUL R11, R28, R154.reuse ;  /* 0x0000009a1c0b7220 */ /* 0x080fe20000400000 */
[C---:B------:R-:W-:Y:S01]  /*6c00*/  ISETP.GT.AND P1, PT, R3.reuse, RZ, P4 ;  /* 0x000000ff0300720c */ /* 0x040fe20002724270 */
[-C--:B0-----:R-:W-:Y:S01]  /*6c10*/  FMUL R9, R26, R154.reuse ;  /* 0x0000009a1a097220 */ /* 0x081fe20000400000 */
[----:B------:R-:W-:Y:S01]  /*6c20*/  ISETP.GT.AND P4, PT, R3, 0x8, P4 ;  /* 0x000000080300780c */ /* 0x000fe20002784270 */
[-C--:B------:R-:W-:Y:S01]  /*6c30*/  FMUL R37, R37, R154.reuse ;  /* 0x0000009a25257220 */ /* 0x080fe20000400000 */
[-C--:B------:R-:W-:Y:S01]  /*6c40*/  FMUL R39, R39, R154.reuse ;  /* 0x0000009a27277220 */ /* 0x080fe20000400000 */
[-C--:B------:R-:W-:Y:S01]  /*6c50*/  FMUL R41, R41, R154.reuse ;  /* 0x0000009a29297220 */ /* 0x080fe20000400000 */
[----:B------:R0:W-:Y:S01]  /*6c60*/  @P0 STG.E desc[UR36][R6.64], R9 ;  /* 0x0000000906000986 */ /* 0x0001e2000c101924 */
[----:B------:R-:W-:Y:S01]  /*6c70*/  ISETP.GT.AND P0, PT, R3, 0x8, P5 ;  /* 0x000000080300780c */ /* 0x000fe20002f04270 */
[-C--:B------:R-:W-:Y:S01]  /*6c80*/  FMUL R43, R43, R154.reuse ;  /* 0x0000009a2b2b7220 */ /* 0x080fe20000400000 */
[C---:B------:R-:W-:Y:S01]  /*6c90*/  ISETP.GT.AND P5, PT, R0.reuse, 0x10, PT ;  /* 0x000000100000780c */ /* 0x040fe20003fa4270 */
[----:B------:R-:W-:Y:S01]  /*6ca0*/  @P3 STG.E desc[UR36][R6.64+0x4], R27 ;  /* 0x0000041b06003986 */ /* 0x000fe2000c101924 */
[----:B------:R-:W-:Y:S01]  /*6cb0*/  ISETP.GT.AND P3, PT, R0, 0x11, PT ;  /* 0x000000110000780c */ /* 0x000fe20003f64270 */
[-C--:B------:R-:W-:Y:S01]  /*6cc0*/  FMUL R45, R45, R154.reuse ;  /* 0x0000009a2d2d7220 */ /* 0x080fe20000400000 */
[-C--:B------:R-:W-:Y:S01]  /*6cd0*/  FMUL R47, R47, R154.reuse ;  /* 0x0000009a2f2f7220 */ /* 0x080fe20000400000 */
[----:B------:R1:W-:Y:S01]  /*6ce0*/  @P2 STG.E desc[UR36][R4.64+0x20], R11 ;  /* 0x0000200b04002986 */ /* 0x0003e2000c101924 */
[----:B------:R-:W-:Y:S01]  /*6cf0*/  ISETP.GT.AND P2, PT, R3, RZ, P5 ;  /* 0x000000ff0300720c */ /* 0x000fe20002f44270 */
[-C--:B------:R-:W-:Y:S01]  /*6d00*/  FMUL R49, R49, R154.reuse ;  /* 0x0000009a31317220 */ /* 0x080fe20000400000 */
[-C--:B------:R-:W-:Y:S01]  /*6d10*/  FMUL R51, R51, R154.reuse ;  /* 0x0000009a33337220 */ /* 0x080fe20000400000 */
[----:B------:R-:W-:Y:S01]  /*6d20*/  @P1 STG.E desc[UR36][R4.64+0x24], R29 ;  /* 0x0000241d04001986 */ /* 0x000fe2000c101924 */
[-C--:B0-----:R-:W-:Y:S01]  /*6d30*/  FMUL R9, R30, R154.reuse ;  /* 0x0000009a1e097220 */ /* 0x081fe20000400000 */
[----:B------:R-:W-:Y:S01]  /*6d40*/  ISETP.GT.AND P1, PT, R3, RZ, P3 ;  /* 0x000000ff0300720c */ /* 0x000fe20001f24270 */
[-C--:B------:R-:W-:Y:S01]  /*6d50*/  FMUL R53, R53, R154.reuse ;  /* 0x0000009a35357220 */ /* 0x080fe20000400000 */
[----:B------:R-:W-:Y:S01]  /*6d60*/  ISETP.GT.AND P3, PT, R3, 0x8, P3 ;  /* 0x000000080300780c */ /* 0x000fe20001f64270 */
[-C--:B------:R-:W-:Y:S01]  /*6d70*/  FMUL R55, R55, R154.reuse ;  /* 0x0000009a37377220 */ /* 0x080fe20000400000 */
[----:B------:R0:W-:Y:S01]  /*6d80*/  @P0 STG.E desc[UR36][R6.64+0x20], R9 ;  /* 0x0000200906000986 */ /* 0x0001e2000c101924 */
[----:B------:R-:W-:Y:S01]  /*6d90*/  ISETP.GT.AND P0, PT, R3, 0x8, P5 ;  /* 0x000000080300780c */ /* 0x000fe20002f04270 */
[-C--:B-1----:R-:W-:Y:S01]  /*6da0*/  FMUL R11, R32, R154.reuse ;  /* 0x0000009a200b7220 */ /* 0x082fe20000400000 */
        /* <DEDUP_REMOVED lines=139> */
[C---:B------:R-:W-:Y:S01]  /*7660*/  ISETP.GT.AND P3, PT, R3.reuse, 0x8, P3 ;  /* 0x000000080300780c */ /* 0x040fe20001f64270 */
[-C--:B------:R-:W-:Y:S01]  /*7670*/  FMUL R13, R150, R154.reuse ;  /* 0x0000009a960d7220 */ /* 0x080fe20000400000 */
[----:B------:R0:W-:Y:S01]  /*7680*/  @P0 STG.E desc[UR36][R6.64+0x120], R9 ;  /* 0x0001200906000986 */ /* 0x0001e2000c101924 */
[----:B------:R-:W-:Y:S01]  /*7690*/  ISETP.GT.AND P0, PT, R3, 0x8, P5 ;  /* 0x000000080300780c */ /* 0x000fe20002f04270 */
[-C--:B-1----:R-:W-:Y:S01]  /*76a0*/  FMUL R11, R64, R154.reuse ;  /* 0x0000009a400b7220 */ /* 0x082fe20000400000 */
[C---:B------:R-:W-:Y:S01]  /*76b0*/  ISETP.GT.AND P5, PT, R0.reuse, 0x58, PT ;  /* 0x000000580000780c */ /* 0x040fe20003fa4270 */
[----:B------:R-:W-:Y:S01]  /*76c0*/  @P4 STG.E desc[UR36][R6.64+0x124], R63 ;  /* 0x0001243f06004986 */ /* 0x000fe2000c101924 */
[----:B------:R-:W-:Y:S01]  /*76d0*/  ISETP.GT.AND P4, PT, R0, 0x59, PT ;  /* 0x000000590000780c */ /* 0x000fe20003f84270 */
[----:B------:R-:W-:-:S02]  /*76e0*/  FMUL R151, R151, R154 ;  /* 0x0000009a97977220 */ /* 0x000fc40000400000 */
[----:B------:R1:W-:Y:S01]  /*76f0*/  @P2 STG.E desc[UR36][R4.64+0x140], R11 ;  /* 0x0001400b04002986 */ /* 0x0003e2000c101924 */
[----:B------:R-:W-:-:S03]  /*7700*/  ISETP.GT.AND P2, PT, R3, RZ, P5 ;  /* 0x000000ff0300720c */ /* 0x000fc60002f44270 */
[----:B------:R-:W-:Y:S01]  /*7710*/  @P1 STG.E desc[UR36][R4.64+0x144], R65 ;  /* 0x0001444104001986 */ /* 0x000fe2000c101924 */
[-C--:B0-----:R-:W-:Y:S01]  /*7720*/  FMUL R9, R66, R154.reuse ;  /* 0x0000009a42097220 */ /* 0x081fe20000400000 */
[C---:B------:R-:W-:Y:S02]  /*7730*/  ISETP.GT.AND P1, PT, R3.reuse, RZ, P4 ;  /* 0x000000ff0300720c */ /* 0x040fe40002724270 */
[C---:B------:R-:W-:Y:S02]  /*7740*/  ISETP.GT.AND P4, PT, R3.reuse, 0x8, P4 ;  /* 0x000000080300780c */ /* 0x040fe40002784270 */
[----:B------:R0:W-:Y:S01]  /*7750*/  @P0 STG.E desc[UR36][R6.64+0x140], R9 ;  /* 0x0001400906000986 */ /* 0x0001e2000c101924 */
[----:B------:R-:W-:Y:S01]  /*7760*/  ISETP.GT.AND P0, PT, R3, 0x8, P5 ;  /* 0x000000080300780c */ /* 0x000fe20002f04270 */
[----:B-1----:R-:W-:Y:S01]  /*7770*/  FMUL R11, R68, R154 ;  /* 0x0000009a440b7220 */ /* 0x002fe20000400000 */
[C---:B------:R-:W-:Y:S01]  /*7780*/  ISETP.GT.AND P5, PT, R0.reuse, 0x60, PT ;  /* 0x000000600000780c */ /* 0x040fe20003fa4270 */
[----:B------:R-:W-:Y:S01]  /*7790*/  @P3 STG.E desc[UR36][R6.64+0x144], R67 ;  /* 0x0001444306003986 */ /* 0x000fe2000c101924 */
[----:B------:R-:W-:-:S03]  /*77a0*/  ISETP.GT.AND P3, PT, R0, 0x61, PT ;  /* 0x000000610000780c */ /* 0x000fc60003f64270 */
        /* <DEDUP_REMOVED lines=87> */
[C---:B------:R-:W-:Y:S01]  /*7d20*/  ISETP.GT.AND P1, PT, R3.reuse, RZ, P4 ;  /* 0x000000ff0300720c */ /* 0x040fe20002724270 */
[----:B0-----:R-:W-:Y:S01]  /*7d30*/  FMUL R9, R98, R154 ;  /* 0x0000009a62097220 */ /* 0x001fe20000400000 */
[----:B------:R-:W-:-:S04]  /*7d40*/  ISETP.GT.AND P4, PT, R3, 0x8, P4 ;  /* 0x000000080300780c */ /* 0x000fc80002784270 */
[----:B------:R0:W-:Y:S01]  /*7d50*/  @P0 STG.E desc[UR36][R6.64+0x240], R9 ;  /* 0x0002400906000986 */ /* 0x0001e2000c101924 */
[----:B-1----:R-:W-:Y:S01]  /*7d60*/  FMUL R11, R100, R154 ;  /* 0x0000009a640b7220 */ /* 0x002fe20000400000 */
[----:B------:R-:W-:Y:S02]  /*7d70*/  ISETP.GT.AND P0, PT, R3, 0x8, P5 ;  /* 0x000000080300780c */ /* 0x000fe40002f04270 */
[----:B------:R-:W-:Y:S01]  /*7d80*/  @P3 STG.E desc[UR36][R6.64+0x244], R99 ;  /* 0x0002446306003986 */ /* 0x000fe2000c101924 */
[----:B------:R-:W-:-:S03]  /*7d90*/  ISETP.GT.AND P5, PT, R0, 0xa0, PT ;  /* 0x000000a00000780c */ /* 0x000fc60003fa4270 */
[----:B------:R1:W-:Y:S01]  /*7da0*/  @P2 STG.E desc[UR36][R4.64+0x260], R11 ;  /* 0x0002600b04002986 */ /* 0x0003e2000c101924 */
[----:B------:R-:W-:Y:S02]  /*7db0*/  ISETP.GT.AND P2, PT, R0, 0xa1, PT ;  /* 0x000000a10000780c */ /* 0x000fe40003f44270 */
[C---:B------:R-:W-:Y:S01]  /*7dc0*/  ISETP.GT.AND P3, PT, R3.reuse, RZ, P5 ;  /* 0x000000ff0300720c */ /* 0x040fe20002f64270 */
[----:B------:R-:W-:Y:S01]  /*7dd0*/  @P1 STG.E desc[UR36][R4.64+0x264], R101 ;  /* 0x0002646504001986 */ /* 0x000fe2000c101924 */
[C---:B------:R-:W-:Y:S01]  /*7de0*/  ISETP.GT.AND P1, PT, R3.reuse, RZ, P2 ;  /* 0x000000ff0300720c */ /* 0x040fe20001724270 */
[----:B0-----:R-:W-:Y:S01]  /*7df0*/  FMUL R9, R102, R154 ;  /* 0x0000009a66097220 */ /* 0x001fe20000400000 */
[----:B------:R-:W-:-:S04]  /*7e00*/  ISETP.GT.AND P2, PT, R3, 0x8, P2 ;  /* 0x000000080300780c */ /* 0x000fc80001744270 */
[----:B------:R0:W-:Y:S01]  /*7e10*/  @P0 STG.E desc[UR36][R6.64+0x260], R9 ;  /* 0x0002600906000986 */ /* 0x0001e2000c101924 */
[----:B-1----:R-:W-:Y:S01]  /*7e20*/  FMUL R11, R104, R154 ;  /* 0x0000009a680b7220 */ /* 0x002fe20000400000 */
[----:B------:R-:W-:Y:S02]  /*7e30*/  ISETP.GT.AND P0, PT, R3, 0x8, P5 ;  /* 0x000000080300780c */ /* 0x000fe40002f04270 */
[----:B------:R-:W-:Y:S04]  /*7e40*/  @P4 STG.E desc[UR36][R6.64+0x264], R103 ;  /* 0x0002646706004986 */ /* 0x000fe8000c101924 */
[----:B------:R1:W-:Y:S01]  /*7e50*/  @P3 STG.E desc[UR36][R4.64+0x280], R11 ;  /* 0x0002800b04003986 */ /* 0x0003e2000c101924 */
[----:B------:R-:W-:-:S03]  /*7e60*/  ISETP.GT.AND P3, PT, R0, 0xa8, PT ;  /* 0x000000a80000780c */ /* 0x000fc60003f64270 */
[----:B------:R-:W-:Y:S01]  /*7e70*/  @P1 STG.E desc[UR36][R4.64+0x284], R105 ;  /* 0x0002846904001986 */ /* 0x000fe2000c101924 */
[----:B------:R-:W-:Y:S01]  /*7e80*/  ISETP.GT.AND P1, PT, R0, 0xa9, PT ;  /* 0x000000a90000780c */ /* 0x000fe20003f24270 */
[-C--:B0-----:R-:W-:Y:S01]  /*7e90*/  FMUL R9, R106, R154.reuse ;  /* 0x0000009a6a097220 */ /* 0x081fe20000400000 */
[C---:B------:R-:W-:Y:S02]  /*7ea0*/  ISETP.GT.AND P5, PT, R3.reuse, RZ, P3 ;  /* 0x000000ff0300720c */ /* 0x040fe40001fa4270 */
[C---:B------:R-:W-:Y:S02]  /*7eb0*/  ISETP.GT.AND P4, PT, R3.reuse, RZ, P1 ;  /* 0x000000ff0300720c */ /* 0x040fe40000f84270 */
[----:B------:R0:W-:Y:S01]  /*7ec0*/  @P0 STG.E desc[UR36][R6.64+0x280], R9 ;  /* 0x0002800906000986 */ /* 0x0001e2000c101924 */
[----:B-1----:R-:W-:Y:S01]  /*7ed0*/  FMUL R11, R108, R154 ;  /* 0x0000009a6c0b7220 */ /* 0x002fe20000400000 */
[C---:B------:R-:W-:Y:S02]  /*7ee0*/  ISETP.GT.AND P3, PT, R3.reuse, 0x8, P3 ;  /* 0x000000080300780c */ /* 0x040fe40001f64270 */
[----:B------:R-:W-:Y:S01]  /*7ef0*/  @P2 STG.E desc[UR36][R6.64+0x284], R107 ;  /* 0x0002846b06002986 */ /* 0x000fe2000c101924 */
[----:B------:R-:W-:-:S02]  /*7f00*/  ISETP.GT.AND P1, PT, R3, 0x8, P1 ;  /* 0x000000080300780c */ /* 0x000fc40000f24270 */
[C---:B------:R-:W-:Y:S02]  /*7f10*/  ISETP.GT.AND P0, PT, R0.reuse, 0xb0, PT ;  /* 0x000000b00000780c */ /* 0x040fe40003f04270 */
[----:B------:R-:W-:Y:S01]  /*7f20*/  ISETP.GT.AND P2, PT, R0, 0xb1, PT ;  /* 0x000000b10000780c */ /* 0x000fe20003f44270 */
[----:B------:R1:W-:Y:S01]  /*7f30*/  @P5 STG.E desc[UR36][R4.64+0x2a0], R11 ;  /* 0x0002a00b04005986 */ /* 0x0003e2000c101924 */
[C---:B------:R-:W-:Y:S01]  /*7f40*/  ISETP.GT.AND P5, PT, R3.reuse, RZ, P0 ;  /* 0x000000ff0300720c */ /* 0x040fe200007a4270 */
[-C--:B0-----:R-:W-:Y:S01]  /*7f50*/  FMUL R9, R110, R154.reuse ;  /* 0x0000009a6e097220 */ /* 0x081fe20000400000 */
[C---:B------:R-:W-:Y:S01]  /*7f60*/  ISETP.GT.AND P0, PT, R3.reuse, 0x8, P0 ;  /* 0x000000080300780c */ /* 0x040fe20000704270 */
[----:B------:R-:W-:Y:S01]  /*7f70*/  @P4 STG.E desc[UR36][R4.64+0x2a4], R109 ;  /* 0x0002a46d04004986 */ /* 0x000fe2000c101924 */
[C---:B------:R-:W-:Y:S02]  /*7f80*/  ISETP.GT.AND P4, PT, R3.reuse, RZ, P2 ;  /* 0x000000ff0300720c */ /* 0x040fe40001784270 */
[----:B------:R-:W-:Y:S01]  /*7f90*/  ISETP.GT.AND P2, PT, R3, 0x8, P2 ;  /* 0x000000080300780c */ /* 0x000fe20001744270 */
[----:B------:R0:W-:Y:S01]  /*7fa0*/  @P3 STG.E desc[UR36][R6.64+0x2a0], R9 ;  /* 0x0002a00906003986 */ /* 0x0001e2000c101924 */
[----:B------:R-:W-:Y:S01]  /*7fb0*/  ISETP.GT.AND P3, PT, R0, 0xb9, PT ;  /* 0x000000b90000780c */ /* 0x000fe20003f64270 */
[----:B-1----:R-:W-:-:S02]  /*7fc0*/  FMUL R11, R112, R154 ;  /* 0x0000009a700b7220 */ /* 0x002fc40000400000 */
[----:B------:R-:W-:Y:S01]  /*7fd0*/  @P1 STG.E desc[UR36][R6.64+0x2a4], R111 ;  /* 0x0002a46f06001986 */ /* 0x000fe2000c101924 */
[----:B------:R-:W-:-:S03]  /*7fe0*/  ISETP.GT.AND P1, PT, R0, 0xb8, PT ;  /* 0x000000b80000780c */ /* 0x000fc60003f24270 */
[----:B------:R1:W-:Y:S01]  /*7ff0*/  @P5 STG.E desc[UR36][R4.64+0x2c0], R11 ;  /* 0x0002c00b04005986 */ /* 0x0003e2000c101924 */
[C---:B------:R-:W-:Y:S01]  /*8000*/  ISETP.GT.AND P5, PT, R3.reuse, RZ, P1 ;  /* 0x000000ff0300720c */ /* 0x040fe20000fa4270 */
[-C--:B0-----:R-:W-:Y:S02]  /*8010*/  FMUL R9, R114, R154.reuse ;  /* 0x0000009a72097220 */ /* 0x081fe40000400000 */
[----:B------:R-:W-:Y:S01]  /*8020*/  @P4 STG.E desc[UR36][R4.64+0x2c4], R113 ;  /* 0x0002c47104004986 */ /* 0x000fe2000c101924 */
[C---:B------:R-:W-:Y:S02]  /*8030*/  ISETP.GT.AND P4, PT, R3.reuse, RZ, P3 ;  /* 0x000000ff0300720c */ /* 0x040fe40001f84270 */
[C---:B------:R-:W-:Y:S01]  /*8040*/  ISETP.GT.AND P1, PT, R3.reuse, 0x8, P1 ;  /* 0x000000080300780c */ /* 0x040fe20000f24270 */
[----:B------:R0:W-:Y:S01]  /*8050*/  @P0 STG.E desc[UR36][R6.64+0x2c0], R9 ;  /* 0x0002c00906000986 */ /* 0x0001e2000c101924 */
[----:B------:R-:W-:Y:S02]  /*8060*/  ISETP.GT.AND P0, PT, R0, 0xc0, PT ;  /* 0x000000c00000780c */ /* 0x000fe40003f04270 */
[----:B------:R-:W-:Y:S01]  /*8070*/  ISETP.GT.AND P3, PT, R3, 0x8, P3 ;  /* 0x000000080300780c */ /* 0x000fe20001f64270 */
[----:B-1----:R-:W-:Y:S01]  /*8080*/  FMUL R11, R116, R154 ;  /* 0x0000009a740b7220 */ /* 0x002fe20000400000 */
        /* <DEDUP_REMOVED lines=81> */
[----:B------:R-:W-:Y:S02]  /*85a0*/  ISETP.GT.AND P2, PT, R3, 0x8, P2 ;  /* 0x000000080300780c */ /* 0x000fe40001744270 */
[----:B------:R-:W-:Y:S01]  /*85b0*/  ISETP.GT.AND P1, PT, R0, 0xf9, PT ;  /* 0x000000f90000780c */ /* 0x000fe20003f24270 */
[----:B-1----:R-:W-:Y:S01]  /*85c0*/  FMUL R11, R144, R154 ;  /* 0x0000009a900b7220 */ /* 0x002fe20000400000 */
[----:B------:R-:W-:Y:S01]  /*85d0*/  @P3 STG.E desc[UR36][R6.64+0x3a4], R143 ;  /* 0x0003a48f06003986 */ /* 0x000fe2000c101924 */
[----:B------:R-:W-:-:S03]  /*85e0*/  ISETP.GT.AND P3, PT, R0, 0xf8, PT ;  /* 0x000000f80000780c */ /* 0x000fc60003f64270 */
[----:B------:R1:W-:Y:S01]  /*85f0*/  @P5 STG.E desc[UR36][R4.64+0x3c0], R11 ;  /* 0x0003c00b04005986 */ /* 0x0003e2000c101924 */
[C---:B------:R-:W-:Y:S02]  /*8600*/  ISETP.GT.AND P5, PT, R3.reuse, RZ, P3 ;  /* 0x000000ff0300720c */ /* 0x040fe40001fa4270 */
[C---:B------:R-:W-:Y:S01]  /*8610*/  ISETP.GT.AND P3, PT, R3.reuse, 0x8, P3 ;  /* 0x000000080300780c */ /* 0x040fe20001f64270 */
[----:B------:R-:W-:Y:S01]  /*8620*/  @P4 STG.E desc[UR36][R4.64+0x3c4], R145 ;  /* 0x0003c49104004986 */ /* 0x000fe2000c101924 */
[C---:B------:R-:W-:Y:S01]  /*8630*/  ISETP.GT.AND P4, PT, R3.reuse, RZ, P1 ;  /* 0x000000ff0300720c */ /* 0x040fe20000f84270 */
[----:B0-----:R-:W-:Y:S01]  /*8640*/  FMUL R9, R146, R154 ;  /* 0x0000009a92097220 */ /* 0x001fe20000400000 */
[----:B------:R-:W-:Y:S01]  /*8650*/  ISETP.GT.AND P1, PT, R3, 0x8, P1 ;  /* 0x000000080300780c */ /* 0x000fe20000f24270 */
[----:B------:R-:W-:Y:S02]  /*8660*/  @P0 IMAD.MOV.U32 R2, RZ, RZ, R6 ;  /* 0x000000ffff020224 */ /* 0x000fe400078e0006 */
[----:B------:R-:W-:-:S02]  /*8670*/  @P0 IMAD.MOV.U32 R3, RZ, RZ, R7 ;  /* 0x000000ffff030224 */ /* 0x000fc400078e0007 */
[----:B-1----:R-:W-:-:S03]  /*8680*/  FMUL R11, R148, R154 ;  /* 0x0000009a940b7220 */ /* 0x002fc60000400000 */
[----:B------:R0:W-:Y:S02]  /*8690*/  @P0 STG.E desc[UR36][R2.64+0x3c0], R9 ;  /* 0x0003c00902000986 */ /* 0x0001e4000c101924 */
[----:B0-----:R-:W-:Y:S02]  /*86a0*/  @P2 IMAD.MOV.U32 R2, RZ, RZ, R6 ;  /* 0x000000ffff022224 */ /* 0x001fe400078e0006 */
[----:B------:R-:W-:-:S05]  /*86b0*/  @P2 IMAD.MOV.U32 R3, RZ, RZ, R7 ;  /* 0x000000ffff032224 */ /* 0x000fca00078e0007 */
[----:B------:R0:W-:Y:S02]  /*86c0*/  @P2 STG.E desc[UR36][R2.64+0x3c4], R147 ;  /* 0x0003c49302002986 */ /* 0x0001e4000c101924 */
[----:B0-----:R-:W-:Y:S02]  /*86d0*/  @P5 IMAD.MOV.U32 R2, RZ, RZ, R4 ;  /* 0x000000ffff025224 */ /* 0x001fe400078e0004 */
[----:B------:R-:W-:-:S05]  /*86e0*/  @P5 IMAD.MOV.U32 R3, RZ, RZ, R5 ;  /* 0x000000ffff035224 */ /* 0x000fca00078e0005 */
[----:B------:R0:W-:Y:S04]  /*86f0*/  @P5 STG.E desc[UR36][R2.64+0x3e0], R11 ;  /* 0x0003e00b02005986 */ /* 0x0001e8000c101924 */
[----:B------:R1:W-:Y:S01]  /*8700*/  @P4 STG.E desc[UR36][R4.64+0x3e4], R149 ;  /* 0x0003e49504004986 */ /* 0x0003e2000c101924 */
[----:B0-----:R-:W-:Y:S02]  /*8710*/  @P3 IMAD.MOV.U32 R2, RZ, RZ, R6 ;  /* 0x000000ffff023224 */ /* 0x001fe400078e0006 */
[----:B------:R-:W-:-:S05]  /*8720*/  @P3 IMAD.MOV.U32 R3, RZ, RZ, R7 ;  /* 0x000000ffff033224 */ /* 0x000fca00078e0007 */
[----:B------:R1:W-:Y:S04]  /*8730*/  @P3 STG.E desc[UR36][R2.64+0x3e0], R13 ;  /* 0x0003e00d02003986 */ /* 0x0003e8000c101924 */
[----:B------:R1:W-:Y:S02]  /*8740*/  @P1 STG.E desc[UR36][R6.64+0x3e4], R151 ;  /* 0x0003e49706001986 */ /* 0x0003e4000c101924 */
.L_x_290:
[----:B------:R-:W-:Y:S05]  /*8750*/  BSYNC B0 ;  /* 0x0000000000007941 */ /* 0x000fea0003800000 */
.L_x_36:
[----:B01----:R-:W2:Y:S01]  /*8760*/  LDL.64 R2, [R1] ;  /* 0x0000000001027983 */ /* 0x003ea20000100a00 */
[----:B------:R-:W-:Y:S01]  /*8770*/  ULDC.64 UR4, c[0x0][0x650] ;  /* 0x0001940000047ab9 */ /* 0x000fe20000000a00 */
[----:B------:R0:W-:Y:S01]  /*8780*/  SYNCS.ARRIVE.TRANS64.A1T0 RZ, [R162+UR45], RZ ;  /* 0x000000ffa2ff79a7 */ /* 0x0001e2000810002d */
[----:B------:R-:W-:Y:S01]  /*8790*/  PRMT R0, RZ, 0x7610, R0 ;  /* 0x00007610ff007816 */ /* 0x000fe20000000000 */
[----:B------:R-:W-:Y:S02]  /*87a0*/  IMAD.MOV.U32 R19, RZ, RZ, -0x1 ;  /* 0xffffffffff137424 */ /* 0x000fe400078e00ff */
[----:B------:R-:W-:Y:S01]  /*87b0*/  IMAD.MOV.U32 R22, RZ, RZ, -0x1 ;  /* 0xffffffffff167424 */ /* 0x000fe200078e00ff */
[----:B--2---:R-:W-:-:S04]  /*87c0*/  LEA R18, P0, R2, R18, 0x1 ;  /* 0x0000001202127211 */ /* 0x004fc800078008ff */
[----:B------:R-:W-:Y:S01]  /*87d0*/  LEA.HI.X R17, R2, R17, R23, 0x1, P0 ;  /* 0x0000001102117211 */ /* 0x000fe200000f0c17 */
[----:B------:R-:W-:Y:S01]  /*87e0*/  IMAD.MOV.U32 R2, RZ, RZ, -0x1 ;  /* 0xffffffffff027424 */ /* 0x000fe200078e00ff */
[----:B------:R-:W-:-:S04]  /*87f0*/  ISETP.GE.U32.AND P0, PT, R18, UR4, PT ;  /* 0x0000000412007c0c */ /* 0x000fc8000bf06070 */
[----:B------:R-:W-:-:S13]  /*8800*/  ISETP.GE.U32.AND.EX P0, PT, R17, UR5, PT, P0 ;  /* 0x0000000511007c0c */ /* 0x000fda000bf06100 */
[----:B0-----:R-:W-:Y:S05]  /*8810*/  @P0 BRA `(.L_x_291) ;  /* 0x0000000400700947 */ /* 0x001fea0003800000 */
[----:B---3--:R-:W0:Y:S01]  /*8820*/  S2R R10, SR_CTAID.X ;  /* 0x00000000000a7919 */ /* 0x008e220000002500 */
[----:B------:R-:W1:Y:S01]  /*8830*/  LDC.64 R8, c[0x0][0x628] ;  /* 0x00018a00ff087b82 */ /* 0x000e620000000a00 */
[----:B------:R-:W-:Y:S01]  /*8840*/  ULDC UR4, c[0x0][0x150] ;  /* 0x0000540000047ab9 */ /* 0x000fe20000000800 */
[----:B----4-:R-:W-:Y:S01]  /*8850*/  IMAD.MOV.U32 R6, RZ, RZ, R18 ;  /* 0x000000ffff067224 */ /* 0x010fe200078e0012 */
[----:B------:R-:W2:Y:S01]  /*8860*/  S2R R20, SR_CTAID.Y ;  /* 0x0000000000147919 */ /* 0x000ea20000002600 */
[----:B------:R-:W-:-:S04]  /*8870*/  IMAD.MOV.U32 R7, RZ, RZ, R17 ;  /* 0x000000ffff077224 */ /* 0x000fc800078e0011 */
[----:B------:R-:W3:Y:S08]  /*8880*/  LDC R15, c[0x0][0x144] ;  /* 0x00005100ff0f7b82 */ /* 0x000ef00000000800 */
[----:B------:R-:W4:Y:S08]  /*8890*/  LDC R0, c[0x0][0x630] ;  /* 0x00018c00ff007b82 */ /* 0x000f300000000800 */
[----:B------:R-:W2:Y:S01]  /*88a0*/  LDC.64 R12, c[0x0][0x620] ;  /* 0x00018800ff0c7b82 */ /* 0x000ea20000000a00 */
[----:B-1----:R-:W-:-:S04]  /*88b0*/  ISETP.NE.U32.AND P0, PT, R8, RZ, PT ;  /* 0x000000ff0800720c */ /* 0x002fc80003f05070 */
[----:B------:R-:W-:Y:S02]  /*88c0*/  ISETP.NE.AND.EX P0, PT, R9, RZ, PT, P0 ;  /* 0x000000ff0900720c */ /* 0x000fe40003f05300 */
[----:B0-----:R-:W-:-:S05]  /*88d0*/  I2FP.F32.U32 R2, R10 ;  /* 0x0000000a00027245 */ /* 0x001fca0000201000 */
[----:B------:R-:W-:-:S04]  /*88e0*/  FMUL R2, R2, UR4 ;  /* 0x0000000402027c20 */ /* 0x000fc80008400000 */
[----:B------:R0:W1:Y:S02]  /*88f0*/  F2I.U32.TRUNC.NTZ R14, R2 ;  /* 0x00000002000e7305 */ /* 0x000064000020f000 */
[----:B---34-:R-:W-:Y:S05]  /*8900*/  @!P0 BRA `(.L_x_292) ;  /* 0x0000000000288947 */ /* 0x018fea0003800000 */
[----:B------:R-:W3:Y:S02]  /*8910*/  LDC R3, c[0x0][0x634] ;  /* 0x00018d00ff037b82 */ /* 0x000ee40000000800 */
[----:B---3--:R-:W-:-:S05]  /*8920*/  IADD3 R7, P0, R18, R3, RZ ;  /* 0x0000000312077210 */ /* 0x008fca0007f1e0ff */
[----:B------:R-:W-:-:S04]  /*8930*/  IMAD.X R11, RZ, RZ, R17, P0 ;  /* 0x000000ffff0b7224 */ /* 0x000fc800000e0611 */
[----:B0-----:R-:W-:-:S04]  /*8940*/  IMAD.WIDE.U32 R2, R11, R8, RZ ;  /* 0x000000080b027225 */ /* 0x001fc800078e00ff */
[----:B------:R-:W-:-:S04]  /*8950*/  IMAD.WIDE.U32 R4, P0, R7, R9, R2 ;  /* 0x0000000907047225 */ /* 0x000fc80007800002 */
[----:B------:R-:W-:-:S04]  /*8960*/  IMAD.WIDE.U32 R2, R7, R8, RZ ;  /* 0x0000000807027225 */ /* 0x000fc800078e00ff */
[----:B------:R-:W-:Y:S01]  /*8970*/  IMAD.X R7, RZ, RZ, RZ, P0 ;  /* 0x000000ffff077224 */ /* 0x000fe200000e06ff */
[----:B------:R-:W-:Y:S01]  /*8980*/  IADD3 RZ, P0, R3, R4, RZ ;  /* 0x0000000403ff7210 */ /* 0x000fe20007f1e0ff */
[----:B------:R-:W-:-:S04]  /*8990*/  IMAD.MOV.U32 R6, RZ, RZ, R5 ;  /* 0x000000ffff067224 */ /* 0x000fc800078e0005 */
[----:B------:R-:W-:-:S08]  /*89a0*/  IMAD.WIDE.U32.X R6, R11, R9, R6, P0 ;  /* 0x000000090b067225 */ /* 0x000fd000000e0406 */
.L_x_292:
[----:B------:R-:W3:Y:S01]  /*89b0*/  LDC.64 R26, c[0x0][0x640] ;  /* 0x00019000ff1a7b82 */ /* 0x000ee20000000a00 */
[-C--:B------:R-:W-:Y:S01]  /*89c0*/  SHF.R.U64 R11, R6, R0.reuse, R7 ;  /* 0x00000000060b7219 */ /* 0x080fe20000001207 */
[----:B------:R-:W-:Y:S01]  /*89d0*/  IMAD.MOV.U32 R19, RZ, RZ, R17 ;  /* 0x000000ffff137224 */ /* 0x000fe200078e0011 */
[----:B------:R-:W-:Y:S01]  /*89e0*/  SHF.R.U32.HI R0, RZ, R0, R7 ;  /* 0x00000000ff007219 */ /* 0x000fe20000011607 */
[----:B-1----:R-:W-:Y:S01]  /*89f0*/  IMAD.MOV R14, RZ, RZ, -R14 ;  /* 0x000000ffff0e7224 */ /* 0x002fe200078e0a0e */
[----:B------:R-:W-:Y:S01]  /*8a00*/  IADD3 R5, P0, RZ, -R11, RZ ;  /* 0x8000000bff057210 */ /* 0x000fe20007f1e0ff */
[----:B------:R-:W-:Y:S01]  /*8a10*/  ULDC UR4, c[0x0][0x154] ;  /* 0x0000550000047ab9 */ /* 0x000fe20000000800 */
[----:B------:R-:W-:Y:S01]  /*8a20*/  IMAD.MOV.U32 R7, RZ, RZ, 0x1 ;  /* 0x00000001ff077424 */ /* 0x000fe200078e00ff */
[----:B------:R-:W1:Y:S01]  /*8a30*/  LDC R4, c[0x0][0x618] ;  /* 0x00018600ff047b82 */ /* 0x000e620000000800 */
[----:B------:R-:W-:Y:S02]  /*8a40*/  IMAD R22, R15, R14, R10 ;  /* 0x0000000e0f167224 */ /* 0x000fe400078e020a */
[----:B------:R-:W-:-:S04]  /*8a50*/  IMAD.X R3, RZ, RZ, ~R0, P0 ;  /* 0x000000ffff037224 */ /* 0x000fc800000e0e00 */
[-C--:B--2---:R-:W-:Y:S01]  /*8a60*/  IMAD R0, R3, R12.reuse, RZ ;  /* 0x0000000c03007224 */ /* 0x084fe200078e02ff */
[----:B------:R-:W2:Y:S01]  /*8a70*/  LDC R6, c[0x0][0x608] ;  /* 0x00018200ff067b82 */ /* 0x000ea20000000800 */
[----:B0-----:R-:W-:-:S04]  /*8a80*/  IMAD.WIDE.U32 R2, R5, R12, R18 ;  /* 0x0000000c05027225 */ /* 0x001fc800078e0012 */
[----:B------:R-:W-:Y:S01]  /*8a90*/  IMAD R5, R5, R13, R0 ;  /* 0x0000000d05057224 */ /* 0x000fe200078e0200 */
[----:B------:R-:W-:Y:S02]  /*8aa0*/  I2FP.F32.U32 R0, R20 ;  /* 0x0000001400007245 */ /* 0x000fe40000201000 */
[----:B------:R-:W0:Y:S01]  /*8ab0*/  LDC R24, c[0x0][0x658] ;  /* 0x00019600ff187b82 */ /* 0x000e220000000800 */
[----:B------:R-:W-:Y:S01]  /*8ac0*/  IMAD.IADD R3, R3, 0x1, R5 ;  /* 0x0000000103037824 */ /* 0x000fe200078e0205 */
[----:B---3--:R-:W-:Y:S01]  /*8ad0*/  ISETP.NE.U32.AND P0, PT, R26, RZ, PT ;  /* 0x000000ff1a00720c */ /* 0x008fe20003f05070 */
[----:B------:R-:W-:Y:S01]  /*8ae0*/  FMUL R0, R0, UR4 ;  /* 0x0000000400007c20 */ /* 0x000fe20008400000 */
[----:B------:R-:W-:Y:S02]  /*8af0*/  IMAD.MOV.U32 R5, RZ, RZ, -0x1 ;  /* 0xffffffffff057424 */ /* 0x000fe400078e00ff */
[----:B------:R-:W-:Y:S01]  /*8b00*/  ISETP.NE.AND.EX P0, PT, R27, RZ, PT, P0 ;  /* 0x000000ff1b00720c */ /* 0x000fe20003f05300 */
[----:B------:R3:W4:Y:S01]  /*8b10*/  F2I.U32.TRUNC.NTZ R12, R0 ;  /* 0x00000000000c7305 */ /* 0x000722000020f000 */
[----:B------:R-:W3:Y:S01]  /*8b20*/  LDC R15, c[0x0][0x148] ;  /* 0x00005200ff0f7b82 */ /* 0x000ee20000000800 */
[----:B-1----:R-:W-:-:S02]  /*8b30*/  SHF.R.U64 R10, R2, R4, R3 ;  /* 0x00000004020a7219 */ /* 0x002fc40000001203 */
[----:B------:R-:W-:-:S05]  /*8b40*/  SHF.R.U32.HI R3, RZ, R4, R3 ;  /* 0x00000004ff037219 */ /* 0x000fca0000011603 */
[----:B------:R-:W1:Y:S01]  /*8b50*/  LDC R14, c[0x0][0x600] ;  /* 0x00018000ff0e7b82 */ /* 0x000e620000000800 */
[-CC-:B--2---:R-:W-:Y:S02]  /*8b60*/  SHF.R.U64 R8, R10, R6.reuse, R3.reuse ;  /* 0x000000060a087219 */ /* 0x184fe40000001203 */
[----:B------:R-:W-:-:S05]  /*8b70*/  SHF.R.U32.HI R3, RZ, R6, R3 ;  /* 0x00000006ff037219 */ /* 0x000fca0000011603 */
[----:B------:R-:W2:Y:S01]  /*8b80*/  LDC R21, c[0x0][0x648] ;  /* 0x00019200ff157b82 */ /* 0x000ea20000000800 */
[-CC-:B0-----:R-:W-:Y:S02]  /*8b90*/  SHF.R.U64 R13, R8, R24.reuse, R3.reuse ;  /* 0x00000018080d7219 */ /* 0x181fe40000001203 */
[-C--:B------:R-:W-:Y:S02]  /*8ba0*/  SHF.L.U32 R5, R5, R24.reuse, RZ ;  /* 0x0000001805057219 */ /* 0x080fe400000006ff */
[-C--:B------:R-:W-:Y:S01]  /*8bb0*/  SHF.R.U32.HI R3, RZ, R24.reuse, R3 ;  /* 0x00000018ff037219 */ /* 0x080fe20000011603 */
[----:B------:R-:W-:Y:S01]  /*8bc0*/  IMAD.MOV.U32 R2, RZ, RZ, R13 ;  /* 0x000000ffff027224 */ /* 0x000fe200078e000d */
[----:B------:R-:W-:Y:S01]  /*8bd0*/  SHF.L.U32 R24, R7, R24, RZ ;  /* 0x0000001807187219 */ /* 0x000fe200000006ff */
[----:B------:R-:W0:Y:S01]  /*8be0*/  LDC R25, c[0x0][0x638] ;  /* 0x00018e00ff197b82 */ /* 0x000e220000000800 */
[----:B------:R-:W-:-:S07]  /*8bf0*/  LOP3.LUT R19, RZ, R5, RZ, 0x33, !PT ;  /* 0x00000005ff137212 */ /* 0x000fce00078e33ff */
[----:B------:R-:W0:Y:S01]  /*8c00*/  LDC R28, c[0x0][0x610] ;  /* 0x00018400ff1c7b82 */ /* 0x000e220000000800 */
[----:B----4-:R-:W-:Y:S05]  /*8c10*/  @!P0 BRA `(.L_x_293) ;  /* 0x0000000000288947 */ /* 0x010fea0003800000 */
[----:B---3--:R-:W3:Y:S02]  /*8c20*/  LDC R0, c[0x0][0x64c] ;  /* 0x00019300ff007b82 */ /* 0x008ee40000000800 */
[----:B---3--:R-:W-:-:S05]  /*8c30*/  IADD3 R7, P0, R13, R0, RZ ;  /* 0x000000000d077210 */ /* 0x008fca0007f1e0ff */
        /* <DEDUP_REMOVED lines=8> */
.L_x_293:
[----:B------:R-:W4:Y:S01]  /*8cc0*/  LDC R4, c[0x0][0x65c] ;  /* 0x00019700ff047b82 */ /* 0x000f220000000800 */
[----:B--23--:R-:W-:Y:S01]  /*8cd0*/  SHF.R.U64 R0, R2, R21, R3 ;  /* 0x0000001502007219 */ /* 0x00cfe20000001203 */
[----:B-1----:R-:W-:Y:S01]  /*8ce0*/  VIADD R3, R14, 0xffffffff ;  /* 0xffffffff0e037836 */ /* 0x002fe20000000000 */
[----:B------:R-:W-:Y:S01]  /*8cf0*/  LOP3.LUT R19, R8, R19, RZ, 0xc0, !PT ;  /* 0x0000001308137212 */ /* 0x000fe200078ec0ff */
[----:B------:R-:W-:Y:S02]  /*8d00*/  IMAD.MOV R12, RZ, RZ, -R12 ;  /* 0x000000ffff0c7224 */ /* 0x000fe400078e0a0c */
[----:B------:R-:W-:Y:S01]  /*8d10*/  IMAD.MOV R2, RZ, RZ, -R0 ;  /* 0x000000ffff027224 */ /* 0x000fe200078e0a00 */
[----:B------:R-:W-:Y:S01]  /*8d20*/  LOP3.LUT R3, R10, R3, RZ, 0xc0, !PT ;  /* 0x000000030a037212 */ /* 0x000fe200078ec0ff */
[----:B------:R-:W-:Y:S02]  /*8d30*/  IMAD R19, R24, R0, R19 ;  /* 0x0000000018137224 */ /* 0x000fe400078e0213 */
[----:B0-----:R-:W-:-:S04]  /*8d40*/  IMAD R0, R2, R25, R13 ;  /* 0x0000001902007224 */ /* 0x001fc800078e020d */
[----:B------:R-:W-:Y:S01]  /*8d50*/  IMAD R2, R0, R14, R3 ;  /* 0x0000000e00027224 */ /* 0x000fe200078e0203 */
[----:B----4-:R-:W-:Y:S01]  /*8d60*/  ISETP.NE.AND P0, PT, R4, 0x1, PT ;  /* 0x000000010400780c */ /* 0x010fe20003f05270 */
[----:B------:R-:W-:-:S05]  /*8d70*/  IMAD.MOV.U32 R4, RZ, RZ, 0x1 ;  /* 0x00000001ff047424 */ /* 0x000fca00078e00ff */
[----:B------:R-:W-:-:S07]  /*8d80*/  PRMT R0, R4, 0x7610, R0 ;  /* 0x0000761004007816 */ /* 0x000fce0000000000 */
[----:B------:R-:W-:-:S04]  /*8d90*/  @P0 IMAD R22, R15, R12, R20 ;  /* 0x0000000c0f160224 */ /* 0x000fc800078e0214 */
[----:B------:R-:W-:-:S05]  /*8da0*/  IMAD R19, R19, R28, R22 ;  /* 0x0000001c13137224 */ /* 0x000fca00078e0216 */
[----:B------:R-:W-:Y:S02]  /*8db0*/  SEL R22, R2, R19, !P0 ;  /* 0x0000001302167207 */ /* 0x000fe40004000000 */
[----:B------:R-:W-:Y:S01]  /*8dc0*/  SEL R19, R19, R2, !P0 ;  /* 0x0000000213137207 */ /* 0x000fe20004000000 */
[----:B------:R-:W-:-:S07]  /*8dd0*/  IMAD.MOV.U32 R2, RZ, RZ, R11 ;  /* 0x000000ffff027224 */ /* 0x000fce00078e000b */
.L_x_291:
[----:B------:R-:W-:Y:S02]  /*8de0*/  LOP3.LUT P0, RZ, R0, 0xff, RZ, 0xc0, !PT ;  /* 0x000000ff00ff7812 */ /* 0x000fe4000780c0ff */
[----:B------:R-:W-:-:S11]  /*8df0*/  LOP3.LUT R173, R173, 0x1, RZ, 0x3c, !PT ;  /* 0x00000001adad7812 */ /* 0x000fd600078e3cff */
[----:B------:R-:W-:Y:S05]  /*8e00*/  @P0 BRA `(.L_x_294) ;  /* 0xffffff8800280947 */ /* 0x000fea000383ffff */
[----:B------:R-:W-:Y:S05]  /*8e10*/  EXIT ;  /* 0x000000000000794d */ /* 0x000fea0003800000 */
.L_x_17:
[----:B------:R-:W-:-:S08]  /*8e20*/  ISETP.NE.AND P0, PT, R5, RZ, PT ;  /* 0x000000ff0500720c */ /* 0x000fd00003f05270 */
[----:B0-----:R-:W0:-:S00]  /*8e30*/  USETMAXREG.DEALLOC.CTAPOOL 0x28 ;  /* 0x00000028000079c8 */ /* 0x001e0000080e0500 */
[----:B------:R-:W-:Y:S05]  /*8e40*/  @P0 EXIT ;  /* 0x000000000000094d */ /* 0x000fea0003800000 */
[----:B0-----:R-:W-:Y:S01]  /*8e50*/  LOP3.LUT P0, RZ, R8, 0xff, RZ, 0xc0, !PT ;  /* 0x000000ff08ff7812 */ /* 0x001fe2000780c0ff */
[----:B------:R-:W-:Y:S02]  /*8e60*/  IMAD.MOV.U32 R0, RZ, RZ, 0x1 ;  /* 0x00000001ff007424 */ /* 0x000fe400078e00ff */
[----:B------:R-:W-:-:S10]  /*8e70*/  IMAD.MOV.U32 R7, RZ, RZ, RZ ;  /* 0x000000ffff077224 */ /* 0x000fd400078e00ff */
[----:B------:R-:W-:Y:S05]  /*8e80*/  @!P0 BRA `(.L_x_295) ;  /* 0x0000000c00788947 */ /* 0x000fea0003800000 */
[----:B------:R-:W0:Y:S01]  /*8e90*/  S2UR UR9, SR_CgaCtaId ;  /* 0x00000000000979c3 */ /* 0x000e220000008800 */
[----:B------:R-:W-:Y:S01]  /*8ea0*/  ULDC UR5, c[0x0][0x658] ;  /* 0x0001960000057ab9 */ /* 0x000fe20000000800 */
[----:B------:R-:W-:Y:S01]  /*8eb0*/  UMOV UR10, 0xffffffff ;  /* 0xffffffff000a7882 */ /* 0x000fe20000000000 */
[----:B------:R-:W-:Y:S01]  /*8ec0*/  UMOV UR11, 0x1 ;  /* 0x00000001000b7882 */ /* 0x000fe20000000000 */
[----:B------:R-:W-:Y:S01]  /*8ed0*/  USHF.L.U32 UR10, UR10, UR5, URZ ;  /* 0x000000050a0a7299 */ /* 0x000fe2000800063f */
[----:B------:R-:W-:Y:S01]  /*8ee0*/  LOP3.LUT P0, RZ, R4, 0x1f, RZ, 0xc0, !PT ;  /* 0x0000001f04ff7812 */ /* 0x000fe2000780c0ff */
[----:B------:R-:W-:Y:S01]  /*8ef0*/  BSSY B0, `(.L_x_295) ;  /* 0x00000d7000007945 */ /* 0x000fe20003800000 */
[C---:B------:R-:W-:Y:S01]  /*8f00*/  ISETP.NE.AND P2, PT, R3.reuse, RZ, PT ;  /* 0x000000ff0300720c */ /* 0x040fe20003f45270 */
[----:B------:R-:W-:Y:S01]  /*8f10*/  ULOP3.LUT UR13, URZ, UR10, URZ, 0x33, !UPT ;  /* 0x0000000a3f0d7292 */ /* 0x000fe2000f8e333f */
[----:B------:R-:W-:Y:S01]  /*8f20*/  ISETP.NE.OR P0, PT, R3, RZ, !P0 ;  /* 0x000000ff0300720c */ /* 0x000fe20004705670 */
[----:B------:R-:W-:Y:S01]  /*8f30*/  IMAD.MOV.U32 R8, RZ, RZ, 0x1 ;  /* 0x00000001ff087424 */ /* 0x000fe200078e00ff */
[----:B------:R-:W-:Y:S01]  /*8f40*/  LOP3.LUT R6, R16, 0x2, RZ, 0xfc, !PT ;  /* 0x0000000210067812 */ /* 0x000fe200078efcff */
[----:B------:R-:W-:Y:S01]  /*8f50*/  IMAD.MOV.U32 R0, RZ, RZ, 0x1 ;  /* 0x00000001ff007424 */ /* 0x000fe200078e00ff */
[----:B------:R-:W-:Y:S01]  /*8f60*/  ULDC UR4, c[0x0][0x600] ;  /* 0x0001800000047ab9 */ /* 0x000fe20000000800 */
[----:B------:R-:W-:Y:S01]  /*8f70*/  IMAD.MOV.U32 R7, RZ, RZ, RZ ;  /* 0x000000ffff077224 */ /* 0x000fe200078e00ff */
[----:B------:R-:W-:Y:S01]  /*8f80*/  UMOV UR18, 0x5 ;  /* 0x0000000500127882 */ /* 0x000fe20000000000 */
[----:B------:R-:W-:-:S02]  /*8f90*/  UIADD3 UR26, UR40, 0x1, URZ ;  /* 0x00000001281a7890 */ /* 0x000fc4000fffe03f */
[----:B------:R-:W-:Y:S02]  /*8fa0*/  UIADD3 UR4, UR4, -0x1, URZ ;  /* 0xffffffff04047890 */ /* 0x000fe4000fffe03f */
[----:B------:R-:W-:Y:S01]  /*8fb0*/  USHF.L.U32 UR5, UR11, UR5, URZ ;  /* 0x000000050b057299 */ /* 0x000fe2000800063f */
[----:B------:R-:W-:Y:S01]  /*8fc0*/  ULDC.64 UR24, c[0x0][0x198] ;  /* 0x0000660000187ab9 */ /* 0x000fe20000000a00 */
[----:B0-----:R-:W-:Y:S02]  /*8fd0*/  ULOP3.LUT UR8, UR9, 0x1, URZ, 0xc0, !UPT ;  /* 0x0000000109087892 */ /* 0x001fe4000f8ec03f */
[----:B------:R-:W-:Y:S02]  /*8fe0*/  USHF.R.U32.HI UR27, URZ, 0x1, UR9 ;  /* 0x000000013f1b7899 */ /* 0x000fe40008011609 */
[----:B------:R-:W-:Y:S02]  /*8ff0*/  USHF.L.U32 UR6, UR9, 0x7, URZ ;  /* 0x0000000709067899 */ /* 0x000fe4000800063f */
[----:B------:R-:W-:-:S02]  /*9000*/  USHF.L.U32 UR7, UR9, 0xc, URZ ;  /* 0x0000000c09077899 */ /* 0x000fc4000800063f */
[----:B------:R-:W-:Y:S02]  /*9010*/  ULOP3.LUT UR9, UR9, 0xfffffffe, URZ, 0xc0, !UPT ;  /* 0xfffffffe09097892 */ /* 0x000fe4000f8ec03f */
[----:B------:R-:W-:Y:S02]  /*9020*/  UISETP.GT.U32.AND UP0, UPT, UR8, 0xffff, UPT ;  /* 0x0000ffff0800788c */ /* 0x000fe4000bf04070 */
[----:B------:R-:W-:Y:S02]  /*9030*/  USHF.L.U32 UR10, UR11, UR9, URZ ;  /* 0x000000090b0a7299 */ /* 0x000fe4000800063f */
[----:B------:R-:W-:Y:S02]  /*9040*/  ULOP3.LUT UR9, UR9, 0x1, URZ, 0xfc, !UPT ;  /* 0x0000000109097892 */ /* 0x000fe4000f8efc3f */
[----:B------:R-:W-:Y:S02]  /*9050*/  USEL UR8, UR8, 0xffff, !UP0 ;  /* 0x0000ffff08087887 */ /* 0x000fe4000c000000 */
[----:B------:R-:W-:-:S02]  /*9060*/  USHF.L.U32 UR9, UR11, UR9, URZ ;  /* 0x000000090b097299 */ /* 0x000fc4000800063f */
[----:B------:R-:W-:Y:S02]  /*9070*/  ULOP3.LUT UR8, UR8, 0xffff, URZ, 0xc0, !UPT ;  /* 0x0000ffff08087892 */ /* 0x000fe4000f8ec03f */
[----:B------:R-:W-:Y:S02]  /*9080*/  ULOP3.LUT UR6, UR6, 0x80, URZ, 0xc0, !UPT ;  /* 0x0000008006067892 */ /* 0x000fe4000f8ec03f */
[----:B------:R-:W-:Y:S02]  /*9090*/  ULOP3.LUT UR7, UR7, 0x1000, URZ, 0xc0, !UPT ;  /* 0x0000100007077892 */ /* 0x000fe4000f8ec03f */
[----:B------:R-:W-:Y:S02]  /*90a0*/  ULOP3.LUT UR19, UR10, UR9, URZ, 0xfc, !UPT ;  /* 0x000000090a137292 */ /* 0x000fe4000f8efc3f */
[----:B------:R-:W-:-:S12]  /*90b0*/  USHF.L.U32 UR18, UR18, UR8, URZ ;  /* 0x0000000812127299 */ /* 0x000fd8000800063f */
.L_x_307:
[----:B------:R-:W-:-:S03]  /*90c0*/  UMOV UR8, 0xffffffff ;  /* 0xffffffff00087882 */ /* 0x000fc60000000000 */
[----:B------:R-:W-:Y:S05]  /*90d0*/  BRA.DIV UR8, `(.L_x_296) ;  /* 0x00000012081c7947 */ /* 0x000fea000b800000 */
[----:B------:R-:W-:-:S13]  /*90e0*/  ELECT P6, URZ, PT ;  /* 0x00000000003f782f */ /* 0x000fda00038c0000 */
.L_x_321:
[----:B------:R-:W0:Y:S01]  /*90f0*/  LDC R3, c[0x0][0x28c] ;  /* 0x0000a300ff037b82 */ /* 0x000e220000000800 */
[----:B------:R-:W-:Y:S01]  /*9100*/  BSSY B1, `(.L_x_297) ;  /* 0x000003d000017945 */ /* 0x000fe20003800000 */
[----:B0-----:R-:W-:-:S13]  /*9110*/  ISETP.LT.OR P6, PT, R3, 0x1, !P6 ;  /* 0x000000010300780c */ /* 0x001fda00077c1670 */
[----:B------:R-:W-:Y:S05]  /*9120*/  @P6 BRA `(.L_x_298) ;  /* 0x0000000000e86947 */ /* 0x000fea0003800000 */
[----:B------:R-:W-:Y:S01]  /*9130*/  LEA R19, R19, UR27, 0x1 ;  /* 0x0000001b13137c11 */ /* 0x000fe2000f8e08ff */
[----:B------:R-:W-:Y:S01]  /*9140*/  IMAD.MOV.U32 R11, RZ, RZ, RZ ;  /* 0x000000ffff0b7224 */ /* 0x000fe200078e00ff */
[----:B------:R-:W-:Y:S01]  /*9150*/  LEA R22, R22, UR6, 0x8 ;  /* 0x0000000616167c11 */ /* 0x000fe2000f8e40ff */
[----:B------:R-:W-:Y:S02]  /*9160*/  IMAD.U32 R13, RZ, RZ, UR26 ;  /* 0x0000001aff0d7e24 */ /* 0x000fe4000f8e00ff */
[----:B------:R-:W-:Y:S02]  /*9170*/  IMAD.MOV.U32 R3, RZ, RZ, R0 ;  /* 0x000000ffff037224 */ /* 0x000fe400078e0000 */
[----:B------:R-:W-:Y:S02]  /*9180*/  IMAD.MOV.U32 R4, RZ, RZ, R7 ;  /* 0x000000ffff047224 */ /* 0x000fe400078e0007 */
[----:B------:R-:W-:-:S07]  /*9190*/  IMAD.SHL.U32 R19, R19, 0x20, RZ ;  /* 0x0000002013137824 */ /* 0x000fce00078e00ff */
.L_x_302:
[----:B------:R-:W0:Y:S01]  /*91a0*/  S2R R10, SR_CgaCtaId ;  /* 0x00000000000a7919 */ /* 0x000e220000008800 */
[----:B------:R-:W-:Y:S01]  /*91b0*/  MOV R5, 0x400 ;  /* 0x0000040000057802 */ /* 0x000fe20000000f00 */
[----:B------:R-:W1:Y:S03]  /*91c0*/  @!P2 LDC R9, c[0x0][0x500] ;  /* 0x00014000ff09ab82 */ /* 0x000e660000000800 */
[----:B0-----:R-:W-:Y:S02]  /*91d0*/  LEA R12, R10, R5, 0x18 ;  /* 0x000000050a0c7211 */ /* 0x001fe400078ec0ff */
[----:B------:R-:W-:-:S03]  /*91e0*/  SHF.L.U32 R5, R3, 0x1f, RZ ;  /* 0x0000001f03057819 */ /* 0x000fc600000006ff */
[----:B------:R-:W-:-:S04]  /*91f0*/  IMAD R10, R4, 0x8, R12 ;  /* 0x00000008040a7824 */ /* 0x000fc800078e020c */
[----:B------:R-:W0:Y:S02]  /*9200*/  SYNCS.PHASECHK.TRANS64.TRYWAIT P1, [R10+URZ+0x28], R5 ;  /* 0x000028050a0075a7 */ /* 0x000e24000802017f */
[----:B01----:R-:W-:Y:S05]  /*9210*/  @!P1 BRA `(.L_x_299) ;  /* 0x0000000c00ec9947 */ /* 0x003fea0003800000 */
.L_x_322:
[----:B0-----:R-:W-:Y:S01]  /*9220*/  PRMT R5, R6, 0x9910, RZ ;  /* 0x0000991006057816 */ /* 0x001fe200000000ff */
[----:B------:R0:W-:Y:S03]  /*9230*/  @!P2 SYNCS.ARRIVE.TRANS64 RZ, [R10+URZ], R9 ;  /* 0x000000090affa9a7 */ /* 0x0001e6000800003f */
[----:B------:R-:W-:-:S13]  /*9240*/  ISETP.NE.AND P1, PT, R5, 0x2, PT ;  /* 0x000000020500780c */ /* 0x000fda0003f25270 */
[----:B0-----:R-:W-:Y:S05]  /*9250*/  @P1 BRA `(.L_x_300) ;  /* 0x0000000000041947 */ /* 0x001fea0003800000 */
[----:B------:R-:W-:Y:S01]  /*9260*/  BPT.TRAP 0x1 ;  /* 0x000000040000795c */ /* 0x000fe20000300000 */
.L_x_300:
[----:B------:R-:W-:Y:S05]  /*9270*/  @P0 BRA `(.L_x_301) ;  /* 0x0000000000040947 */ /* 0x000fea0003800000 */
[----:B------:R-:W-:Y:S01]  /*9280*/  BPT.TRAP 0x1 ;  /* 0x000000040000795c */ /* 0x000fe20000300000 */
.L_x_301:
[----:B------:R-:W-:Y:S01]  /*9290*/  LEA R5, R4, UR27, 0x1 ;  /* 0x0000001b04057c11 */ /* 0x000fe2000f8e08ff */
[----:B------:R-:W-:Y:S01]  /*92a0*/  VIADD R13, R13, 0xffffffff ;  /* 0xffffffff0d0d7836 */ /* 0x000fe20000000000 */
[----:B------:R-:W-:Y:S01]  /*92b0*/  R2UR UR22, R19 ;  /* 0x00000000131672ca */ /* 0x000fe200000e0000 */
[----:B------:R-:W-:Y:S01]  /*92c0*/  UIADD3 UR14, UP0, UR24, 0xf0, URZ ;  /* 0x000000f0180e7890 */ /* 0x000fe2000ff1e03f */
[----:B------:R-:W-:Y:S01]  /*92d0*/  R2UR UR9, R10 ;  /* 0x000000000a0972ca */ /* 0x000fe200000e0000 */
[----:B------:R-:W-:Y:S01]  /*92e0*/  IMAD.SHL.U32 R5, R5, 0x400, RZ ;  /* 0x0000040005057824 */ /* 0x000fe200078e00ff */
[----:B------:R-:W-:Y:S01]  /*92f0*/  R2UR UR10, R11 ;  /* 0x000000000b0a72ca */ /* 0x000fe200000e0000 */
[----:B------:R-:W-:Y:S01]  /*9300*/  UIADD3 UR30, UP1, UR24, 0x1f0, URZ ;  /* 0x000001f0181e7890 */ /* 0x000fe2000ff3e03f */
[----:B------:R-:W-:Y:S01]  /*9310*/  R2UR UR12, R2 ;  /* 0x00000000020c72ca */ /* 0x000fe200000e0000 */
[--C-:B------:R-:W-:Y:S01]  /*9320*/  IMAD R9, R5, 0x4, R12.reuse ;  /* 0x0000000405097824 */ /* 0x100fe200078e020c */
[----:B------:R-:W-:Y:S01]  /*9330*/  LEA R5, R4, UR7, 0xd ;  /* 0x0000000704057c11 */ /* 0x000fe2000f8e68ff */
[----:B------:R-:W-:Y:S01]  /*9340*/  UIADD3.X UR15, URZ, UR25, URZ, UP0, !UPT ;  /* 0x000000193f0f7290 */ /* 0x000fe200087fe43f */
[----:B------:R-:W-:Y:S01]  /*9350*/  R2UR UR23, R22 ;  /* 0x00000000161772ca */ /* 0x000fe200000e0000 */
[----:B------:R-:W-:Y:S01]  /*9360*/  UPRMT UR20, URZ, 0x5410, UR18 ;  /* 0x000054103f147896 */ /* 0x000fe20008000012 */
[----:B------:R-:W-:Y:S01]  /*9370*/  R2UR UR8, R9 ;  /* 0x00000000090872ca */ /* 0x000fe200000e0000 */
[----:B------:R-:W-:Y:S01]  /*9380*/  IMAD R5, R5, 0x4, R12 ;  /* 0x0000000405057824 */ /* 0x000fe200078e020c */
[----:B------:R-:W-:Y:S01]  /*9390*/  ISETP.GT.AND P3, PT, R13, 0x1, PT ;  /* 0x000000010d00780c */ /* 0x000fe20003f64270 */
[----:B------:R-:W-:Y:S01]  /*93a0*/  VIADD R4, R4, 0x1 ;  /* 0x0000000104047836 */ /* 0x000fe20000000000 */
[----:B------:R-:W-:Y:S01]  /*93b0*/  UPRMT UR28, URZ, 0x5410, UR19 ;  /* 0x000054103f1c7896 */ /* 0x000fe20008000013 */
[----:B------:R-:W-:Y:S01]  /*93c0*/  VIADD R11, R11, 0x20 ;  /* 0x000000200b0b7836 */ /* 0x000fe20000000000 */
[----:B------:R-:W-:Y:S01]  /*93d0*/  R2UR UR11, R5 ;  /* 0x00000000050b72ca */ /* 0x000fe200000e0000 */
[----:B------:R-:W-:Y:S01]  /*93e0*/  UIADD3.X UR31, URZ, UR25, URZ, UP1, !UPT ;  /* 0x000000193f1f7290 */ /* 0x000fe20008ffe43f */
[----:B------:R-:W-:Y:S01]  /*93f0*/  ISETP.NE.AND P1, PT, R4, 0x5, PT ;  /* 0x000000050400780c */ /* 0x000fe20003f25270 */
[----:B------:R-:W-:Y:S01]  /*9400*/  UMOV UR16, 0x0 ;  /* 0x0000000000107882 */ /* 0x000fe20000000000 */
[----:B------:R-:W-:-:S02]  /*9410*/  UMOV UR17, 0x10000000 ;  /* 0x1000000000117882 */ /* 0x000fc40000000000 */
[----:B------:R-:W-:Y:S01]  /*9420*/  SEL R10, RZ, 0x1, P1 ;  /* 0x00000001ff0a7807 */ /* 0x000fe20000800000 */
[----:B------:R-:W-:Y:S01]  /*9430*/  UIADD3 UR8, UR8, 0x180, URZ ;  /* 0x0000018008087890 */ /* 0x000fe2000fffe03f */
[----:B------:R-:W-:Y:S02]  /*9440*/  SEL R4, R4, RZ, P1 ;  /* 0x000000ff04047207 */ /* 0x000fe40000800000 */
[----:B------:R-:W-:-:S03]  /*9450*/  LOP3.LUT R3, R3, R10, RZ, 0x3c, !PT ;  /* 0x0000000a03037212 */ /* 0x000fc600078e3cff */
[----:B------:R-:W-:-:S03]  /*9460*/  UIADD3 UR21, UR11, 0xa180, URZ ;  /* 0x0000a1800b157890 */ /* 0x000fc6000fffe03f */
[----:B------:R-:W-:Y:S02]  /*9470*/  UMOV UR11, UR22 ;  /* 0x00000016000b7c82 */ /* 0x000fe40008000000 */
[----:B------:R0:W-:Y:S02]  /*9480*/  UTMALDG.3D.MULTICAST [UR8], [UR14], UR20, desc[UR16] ;  /* 0x000010080e0073b4 */ /* 0x0001e40008011814 */
[----:B0-----:R-:W-:Y:S01]  /*9490*/  UMOV UR8, UR21 ;  /* 0x0000001500087c82 */ /* 0x001fe20008000000 */
[----:B------:R-:W-:Y:S02]  /*94a0*/  UMOV UR11, UR23 ;  /* 0x00000017000b7c82 */ /* 0x000fe40008000000 */
[----:B------:R0:W-:Y:S02]  /*94b0*/  UTMALDG.3D.MULTICAST [UR8], [UR30], UR28, desc[UR16] ;  /* 0x000010081e0073b4 */ /* 0x0001e4000801181c */
[----:B0-----:R-:W-:Y:S05]  /*94c0*/  @P3 BRA `(.L_x_302) ;  /* 0xfffffffc00343947 */ /* 0x001fea000383ffff */
.L_x_298:
[----:B------:R-:W-:Y:S05]  /*94d0*/  BSYNC B1 ;  /* 0x0000000000017941 */ /* 0x000fea0003800000 */
.L_x_297:
[----:B------:R-:W2:Y:S01]  /*94e0*/  LDL.64 R14, [R1] ;  /* 0x00000000010e7983 */ /* 0x000ea20000100a00 */
[----:B------:R-:W-:Y:S01]  /*94f0*/  LOP3.LUT P4, RZ, R8, 0xff, RZ, 0xc0, !PT ;  /* 0x000000ff08ff7812 */ /* 0x000fe2000788c0ff */
[----:B------:R-:W-:Y:S01]  /*9500*/  VIADD R4, R7, UR40 ;  /* 0x0000002807047c36 */ /* 0x000fe20008000000 */
[----:B------:R-:W-:Y:S01]  /*9510*/  ULDC.64 UR8, c[0x0][0x650] ;  /* 0x0001940000087ab9 */ /* 0x000fe20000000a00 */
[----:B------:R-:W-:Y:S01]  /*9520*/  IMAD.U32 R7, RZ, RZ, UR40 ;  /* 0x00000028ff077e24 */ /* 0x000fe2000f8e00ff */
[----:B------:R-:W-:Y:S01]  /*9530*/  UISETP.GE.U32.AND UP0, UPT, UR40, 0x5, UPT ;  /* 0x000000052800788c */ /* 0x000fe2000bf06070 */
[----:B------:R-:W-:Y:S01]  /*9540*/  BSSY B1, `(.L_x_303) ;  /* 0x000006f000017945 */ /* 0x000fe20003800000 */
[----:B------:R-:W-:Y:S01]  /*9550*/  ISETP.GT.U32.AND P1, PT, R4, 0x4, PT ;  /* 0x000000040400780c */ /* 0x000fe20003f24070 */
[----:B------:R-:W-:Y:S01]  /*9560*/  IMAD.MOV.U32 R19, RZ, RZ, -0x1 ;  /* 0xffffffffff137424 */ /* 0x000fe200078e00ff */
[----:B------:R-:W-:Y:S01]  /*9570*/  PRMT R8, RZ, 0x7610, R8 ;  /* 0x00007610ff087816 */ /* 0x000fe20000000008 */
[----:B------:R-:W-:Y:S01]  /*9580*/  IMAD.MOV.U32 R22, RZ, RZ, -0x1 ;  /* 0xffffffffff167424 */ /* 0x000fe200078e00ff */
[----:B------:R-:W-:-:S02]  /*9590*/  ISETP.LT.U32.AND P1, PT, R7, 0x5, P1 ;  /* 0x000000050700780c */ /* 0x000fc40000f21070 */
[----:B------:R-:W-:Y:S01]  /*95a0*/  PLOP3.LUT P3, PT, PT, PT, UP0, 0x80, 0x0 ;  /* 0x000000000000781c */ /* 0x000fe20003f6f008 */
[----:B------:R-:W0:Y:S01]  /*95b0*/  @P4 S2R R3, SR_CgaCtaId ;  /* 0x0000000000034919 */ /* 0x000e220000008800 */
[----:B------:R-:W-:-:S04]  /*95c0*/  @P4 MOV R2, 0x400 ;  /* 0x0000040000024802 */ /* 0x000fc80000000f00 */
[----:B0-----:R-:W-:Y:S01]  /*95d0*/  @P4 LEA R5, R3, R2, 0x18 ;  /* 0x0000000203054211 */ /* 0x001fe200078ec0ff */
[----:B------:R-:W-:-:S03]  /*95e0*/  IMAD.WIDE.U32 R2, R4, -0x33333333, RZ ;  /* 0xcccccccd04027825 */ /* 0x000fc600078e00ff */
[----:B------:R0:W-:Y:S01]  /*95f0*/  @P4 SYNCS.ARRIVE.TRANS64.A1T0 RZ, [R5+URZ+0x88], RZ ;  /* 0x000088ff05ff49a7 */ /* 0x0001e2000810003f */
[----:B------:R-:W-:Y:S01]  /*9600*/  IMAD.MOV.U32 R2, RZ, RZ, -0x1 ;  /* 0xffffffffff027424 */ /* 0x000fe200078e00ff */
[----:B0-----:R-:W-:Y:S02]  /*9610*/  SHF.R.U32.HI R5, RZ, 0x2, R3 ;  /* 0x00000002ff057819 */ /* 0x001fe40000011603 */
[----:B------:R-:W-:-:S03]  /*9620*/  SEL R3, RZ, 0x1, !P1 ;  /* 0x00000001ff037807 */ /* 0x000fc60004800000 */
[----:B------:R-:W-:Y:S01]  /*9630*/  IMAD R7, R5, -0x5, R4 ;  /* 0xfffffffb05077824 */ /* 0x000fe200078e0204 */
[----:B------:R-:W-:Y:S02]  /*9640*/  LOP3.LUT R0, R0, R3, RZ, 0x3c, !PT ;  /* 0x0000000300007212 */ /* 0x000fe400078e3cff */
[----:B------:R-:W-:Y:S02]  /*9650*/  PRMT R3, RZ, 0x7610, R3 ;  /* 0x00007610ff037816 */ /* 0x000fe40000000003 */
[----:B------:R-:W-:Y:S02]  /*9660*/  @P3 LOP3.LUT R0, R0, 0x1, R5, 0x78, !PT ;  /* 0x0000000100003812 */ /* 0x000fe400078e7805 */
[----:B--2---:R-:W-:-:S04]  /*9670*/  IADD3 R18, P4, R18, R14, RZ ;  /* 0x0000000e12127210 */ /* 0x004fc80007f9e0ff */
[----:B------:R-:W-:Y:S01]  /*9680*/  ISETP.GE.U32.AND P1, PT, R18, UR8, PT ;  /* 0x0000000812007c0c */ /* 0x000fe2000bf26070 */
[----:B------:R-:W-:-:S05]  /*9690*/  IMAD.X R17, R17, 0x1, R23, P4 ;  /* 0x0000000111117824 */ /* 0x000fca00020e0617 */
[----:B------:R-:W-:-:S13]  /*96a0*/  ISETP.GE.U32.AND.EX P1, PT, R17, UR9, PT, P1 ;  /* 0x0000000911007c0c */ /* 0x000fda000bf26110 */
[----:B------:R-:W-:Y:S05]  /*96b0*/  @P1 BRA `(.L_x_304) ;  /* 0x00000004005c1947 */ /* 0x000fea0003800000 */
[----:B------:R-:W0:Y:S01]  /*96c0*/  S2R R11, SR_CTAID.X ;  /* 0x00000000000b7919 */ /* 0x000e220000002500 */
[----:B------:R-:W-:Y:S01]  /*96d0*/  ULDC.64 UR8, c[0x0][0x628] ;  /* 0x00018a0000087ab9 */ /* 0x000fe20000000a00 */
[----:B------:R-:W1:Y:S01]  /*96e0*/  LDC R12, c[0x0][0x144] ;  /* 0x00005100ff0c7b82 */ /* 0x000e620000000800 */
[----:B------:R-:W-:Y:S01]  /*96f0*/  ISETP.NE.U32.AND P1, PT, RZ, UR8, PT ;  /* 0x00000008ff007c0c */ /* 0x000fe2000bf25070 */
[----:B------:R-:W2:Y:S01]  /*9700*/  S2R R9, SR_CTAID.Y ;  /* 0x0000000000097919 */ /* 0x000ea20000002600 */
[----:B------:R-:W-:Y:S01]  /*9710*/  ULDC UR10, c[0x0][0x150] ;  /* 0x00005400000a7ab9 */ /* 0x000fe20000000800 */
[----:B------:R-:W-:Y:S01]  /*9720*/  ULDC UR11, c[0x0][0x630] ;  /* 0x00018c00000b7ab9 */ /* 0x000fe20000000800 */
[----:B------:R-:W-:Y:S01]  /*9730*/  ISETP.NE.AND.EX P1, PT, RZ, UR9, PT, P1 ;  /* 0x00000009ff007c0c */ /* 0x000fe2000bf25310 */
[----:B------:R-:W-:Y:S01]  /*9740*/  IMAD.MOV.U32 R2, RZ, RZ, R18 ;  /* 0x000000ffff027224 */ /* 0x000fe200078e0012 */
[----:B0-----:R-:W-:-:S05]  /*9750*/  I2FP.F32.U32 R3, R11 ;  /* 0x0000000b00037245 */ /* 0x001fca0000201000 */
[----:B------:R-:W-:Y:S01]  /*9760*/  FMUL R14, R3, UR10 ;  /* 0x0000000a030e7c20 */ /* 0x000fe20008400000 */
[----:B------:R-:W-:-:S05]  /*9770*/  IMAD.MOV.U32 R3, RZ, RZ, R17 ;  /* 0x000000ffff037224 */ /* 0x000fca00078e0011 */
[----:B--2---:R-:W-:Y:S05]  /*9780*/  @!P1 BRA `(.L_x_305) ;  /* 0x0000000000289947 */ /* 0x004fea0003800000 */
[----:B------:R-:W-:Y:S02]  /*9790*/  ULDC UR10, c[0x0][0x634] ;  /* 0x00018d00000a7ab9 */ /* 0x000fe40000000800 */
[----:B------:R-:W-:-:S05]  /*97a0*/  IADD3 R3, P1, R18, UR10, RZ ;  /* 0x0000000a12037c10 */ /* 0x000fca000ff3e0ff */
[----:B------:R-:W-:-:S04]  /*97b0*/  IMAD.X R13, RZ, RZ, R17, P1 ;  /* 0x000000ffff0d7224 */ /* 0x000fc800008e0611 */
[----:B------:R-:W-:-:S04]  /*97c0*/  IMAD.WIDE.U32 R4, R13, UR8, RZ ;  /* 0x000000080d047c25 */ /* 0x000fc8000f8e00ff */
[----:B------:R-:W-:-:S04]  /*97d0*/  IMAD.WIDE.U32 R4, P1, R3, UR9, R4 ;  /* 0x0000000903047c25 */ /* 0x000fc8000f820004 */
[----:B------:R-:W-:-:S04]  /*97e0*/  IMAD.WIDE.U32 R2, R3, UR8, RZ ;  /* 0x0000000803027c25 */ /* 0x000fc8000f8e00ff */
[----:B------:R-:W-:Y:S01]  /*97f0*/  IMAD.MOV.U32 R2, RZ, RZ, R5 ;  /* 0x000000ffff027224 */ /* 0x000fe200078e0005 */
[----:B------:R-:W-:Y:S01]  /*9800*/  IADD3 RZ, P3, R3, R4, RZ ;  /* 0x0000000403ff7210 */ /* 0x000fe20007f7e0ff */
[----:B------:R-:W-:-:S04]  /*9810*/  IMAD.X R3, RZ, RZ, RZ, P1 ;  /* 0x000000ffff037224 */ /* 0x000fc800008e06ff */
[----:B------:R-:W-:-:S08]  /*9820*/  IMAD.WIDE.U32.X R2, R13, UR9, R2, P3 ;  /* 0x000000090d027c25 */ /* 0x000fd000098e0402 */
.L_x_305:
[--C-:B------:R-:W-:Y:S01]  /*9830*/  SHF.R.U64 R10, R2, UR11, R3.reuse ;  /* 0x0000000b020a7c19 */ /* 0x100fe20008001203 */
[----:B------:R-:W0:Y:S01]  /*9840*/  F2I.U32.TRUNC.NTZ R14, R14 ;  /* 0x0000000e000e7305 */ /* 0x000e22000020f000 */
[----:B------:R-:W-:Y:S01]  /*9850*/  SHF.R.U32.HI R2, RZ, UR11, R3 ;  /* 0x0000000bff027c19 */ /* 0x000fe20008011603 */
[----:B------:R-:W-:Y:S01]  /*9860*/  ULDC.64 UR8, c[0x0][0x620] ;  /* 0x0001880000087ab9 */ /* 0x000fe20000000a00 */
[----:B------:R-:W-:Y:S01]  /*9870*/  IADD3 R5, P1, RZ, -R10, RZ ;  /* 0x8000000aff057210 */ /* 0x000fe20007f3e0ff */
[----:B------:R-:W-:Y:S01]  /*9880*/  IMAD.MOV.U32 R3, RZ, RZ, R17 ;  /* 0x000000ffff037224 */ /* 0x000fe200078e0011 */
[----:B------:R-:W-:-:S03]  /*9890*/  ULDC.64 UR10, c[0x0][0x640] ;  /* 0x00019000000a7ab9 */ /* 0x000fc60000000a00 */
[----:B------:R-:W-:Y:S01]  /*98a0*/  IMAD.X R2, RZ, RZ, ~R2, P1 ;  /* 0x000000ffff027224 */ /* 0x000fe200008e0e02 */
[----:B------:R-:W-:-:S03]  /*98b0*/  ISETP.NE.U32.AND P1, PT, RZ, UR10, PT ;  /* 0x0000000aff007c0c */ /* 0x000fc6000bf25070 */
[----:B------:R-:W-:Y:S01]  /*98c0*/  IMAD R4, R2, UR8, RZ ;  /* 0x0000000802047c24 */ /* 0x000fe2000f8e02ff */
[----:B------:R-:W-:Y:S01]  /*98d0*/  ISETP.NE.AND.EX P1, PT, RZ, UR11, PT, P1 ;  /* 0x0000000bff007c0c */ /* 0x000fe2000bf25310 */
[----:B------:R-:W-:-:S04]  /*98e0*/  IMAD.MOV.U32 R2, RZ, RZ, R18 ;  /* 0x000000ffff027224 */ /* 0x000fc800078e0012 */
[----:B------:R-:W-:Y:S01]  /*98f0*/  IMAD.WIDE.U32 R2, R5, UR8, R2 ;  /* 0x0000000805027c25 */ /* 0x000fe2000f8e0002 */
[----:B------:R-:W-:-:S03]  /*9900*/  ULDC UR8, c[0x0][0x618] ;  /* 0x0001860000087ab9 */ /* 0x000fc60000000800 */
[----:B------:R-:W-:Y:S01]  /*9910*/  IMAD R5, R5, UR9, R4 ;  /* 0x0000000905057c24 */ /* 0x000fe2000f8e0204 */
[----:B------:R-:W-:Y:S01]  /*9920*/  ULDC UR9, c[0x0][0x154] ;  /* 0x0000550000097ab9 */ /* 0x000fe20000000800 */
[----:B0-----:R-:W-:Y:S02]  /*9930*/  IMAD.MOV R4, RZ, RZ, -R14 ;  /* 0x000000ffff047224 */ /* 0x001fe400078e0a0e */
[----:B------:R-:W0:Y:S01]  /*9940*/  LDC R14, c[0x0][0x148] ;  /* 0x00005200ff0e7b82 */ /* 0x000e220000000800 */
[----:B------:R-:W-:Y:S02]  /*9950*/  IMAD.IADD R3, R3, 0x1, R5 ;  /* 0x0000000103037824 */ /* 0x000fe400078e0205 */
[----:B-1----:R-:W-:Y:S01]  /*9960*/  IMAD R11, R12, R4, R11 ;  /* 0x000000040c0b7224 */ /* 0x002fe200078e020b */
[----:B------:R-:W-:Y:S02]  /*9970*/  I2FP.F32.U32 R4, R9 ;  /* 0x0000000900047245 */ /* 0x000fe40000201000 */
[----:B------:R-:W-:-:S02]  /*9980*/  SHF.R.U64 R12, R2, UR8, R3 ;  /* 0x00000008020c7c19 */ /* 0x000fc40008001203 */
[----:B------:R-:W-:Y:S01]  /*9990*/  SHF.R.U32.HI R3, RZ, UR8, R3 ;  /* 0x00000008ff037c19 */ /* 0x000fe20008011603 */
[----:B------:R-:W-:Y:S01]  /*99a0*/  FMUL R4, R4, UR9 ;  /* 0x0000000904047c20 */ /* 0x000fe20008400000 */
[----:B------:R-:W-:Y:S02]  /*99b0*/  ULDC UR8, c[0x0][0x608] ;  /* 0x0001820000087ab9 */ /* 0x000fe40000000800 */
[--C-:B------:R-:W-:Y:S01]  /*99c0*/  SHF.R.U64 R15, R12, UR8, R3.reuse ;  /* 0x000000080c0f7c19 */ /* 0x100fe20008001203 */
[----:B------:R1:W2:Y:S01]  /*99d0*/  F2I.U32.TRUNC.NTZ R20, R4 ;  /* 0x0000000400147305 */ /* 0x0002a2000020f000 */
[----:B------:R-:W-:Y:S01]  /*99e0*/  SHF.R.U32.HI R2, RZ, UR8, R3 ;  /* 0x00000008ff027c19 */ /* 0x000fe20008011603 */
[----:B------:R-:W-:-:S03]  /*99f0*/  ULDC UR8, c[0x0][0x658] ;  /* 0x0001960000087ab9 */ /* 0x000fc60000000800 */
[--C-:B------:R-:W-:Y:S02]  /*9a00*/  SHF.R.U64 R13, R15, UR8, R2.reuse ;  /* 0x000000080f0d7c19 */ /* 0x100fe40008001202 */
[----:B------:R-:W-:-:S03]  /*9a10*/  SHF.R.U32.HI R19, RZ, UR8, R2 ;  /* 0x00000008ff137c19 */ /* 0x000fc60008011602 */
[----:B------:R-:W-:Y:S02]  /*9a20*/  IMAD.MOV.U32 R2, RZ, RZ, R13 ;  /* 0x000000ffff027224 */ /* 0x000fe400078e000d */
[----:B------:R-:W-:Y:S01]  /*9a30*/  IMAD.MOV.U32 R3, RZ, RZ, R19 ;  /* 0x000000ffff037224 */ /* 0x000fe200078e0013 */
[----:B-1----:R-:W-:Y:S06]  /*9a40*/  @!P1 BRA `(.L_x_306) ;  /* 0x0000000000289947 */ /* 0x002fec0003800000 */
        /* <DEDUP_REMOVED lines=10> */
.L_x_306:
[----:B------:R-:W1:Y:S01]  /*9af0*/  LDC R4, c[0x0][0x65c] ;  /* 0x00019700ff047b82 */ /* 0x000e620000000800 */
[----:B------:R-:W-:Y:S01]  /*9b00*/  ULDC UR8, c[0x0][0x648] ;  /* 0x0001920000087ab9 */ /* 0x000fe20000000800 */
[----:B------:R-:W-:Y:S01]  /*9b10*/  LOP3.LUT R15, R15, UR13, RZ, 0xc0, !PT ;  /* 0x0000000d0f0f7c12 */ /* 0x000fe2000f8ec0ff */
[----:B--2---:R-:W-:Y:S01]  /*9b20*/  IMAD.MOV R20, RZ, RZ, -R20 ;  /* 0x000000ffff147224 */ /* 0x004fe200078e0a14 */
[----:B------:R-:W-:Y:S01]  /*9b30*/  SHF.R.U64 R2, R2, UR8, R3 ;  /* 0x0000000802027c19 */ /* 0x000fe20008001203 */
[----:B------:R-:W-:Y:S01]  /*9b40*/  ULDC UR8, c[0x0][0x638] ;  /* 0x00018e0000087ab9 */ /* 0x000fe20000000800 */
[----:B------:R-:W-:Y:S01]  /*9b50*/  LOP3.LUT R12, R12, UR4, RZ, 0xc0, !PT ;  /* 0x000000040c0c7c12 */ /* 0x000fe2000f8ec0ff */
[----:B------:R-:W-:Y:S01]  /*9b60*/  ULDC UR9, c[0x0][0x610] ;  /* 0x0001840000097ab9 */ /* 0x000fe20000000800 */
[----:B------:R-:W-:Y:S01]  /*9b70*/  IMAD.MOV.U32 R3, RZ, RZ, 0x1 ;  /* 0x00000001ff037424 */ /* 0x000fe200078e00ff */
[----:B-1----:R-:W-:Y:S01]  /*9b80*/  ISETP.NE.AND P1, PT, R4, 0x1, PT ;  /* 0x000000010400780c */ /* 0x002fe20003f25270 */
[----:B------:R-:W-:-:S02]  /*9b90*/  IMAD.MOV R4, RZ, RZ, -R2 ;  /* 0x000000ffff047224 */ /* 0x000fc400078e0a02 */
[----:B------:R-:W-:Y:S02]  /*9ba0*/  IMAD R2, R2, UR5, R15 ;  /* 0x0000000502027c24 */ /* 0x000fe4000f8e020f */
[----:B------:R-:W-:Y:S01]  /*9bb0*/  IMAD R13, R4, UR8, R13 ;  /* 0x00000008040d7c24 */ /* 0x000fe2000f8e020d */
[----:B------:R-:W-:-:S07]  /*9bc0*/  ULDC UR8, c[0x0][0x600] ;  /* 0x0001800000087ab9 */ /* 0x000fce0000000800 */
[----:B0-----:R-:W-:-:S04]  /*9bd0*/  @P1 IMAD R11, R14, R20, R9 ;  /* 0x000000140e0b1224 */ /* 0x001fc800078e0209 */
[----:B------:R-:W-:Y:S02]  /*9be0*/  IMAD R11, R2, UR9, R11 ;  /* 0x00000009020b7c24 */ /* 0x000fe4000f8e020b */
[----:B------:R-:W-:-:S05]  /*9bf0*/  IMAD R2, R13, UR8, R12 ;  /* 0x000000080d027c24 */ /* 0x000fca000f8e020c */
[----:B------:R-:W-:Y:S02]  /*9c00*/  SEL R22, R2, R11, !P1 ;  /* 0x0000000b02167207 */ /* 0x000fe40004800000 */
[----:B------:R-:W-:Y:S01]  /*9c10*/  SEL R19, R11, R2, !P1 ;  /* 0x000000020b137207 */ /* 0x000fe20004800000 */
[----:B------:R-:W-:-:S07]  /*9c20*/  IMAD.MOV.U32 R2, RZ, RZ, R10 ;  /* 0x000000ffff027224 */ /* 0x000fce00078e000a */
.L_x_304:
[----:B------:R-:W-:Y:S05]  /*9c30*/  BSYNC B1 ;  /* 0x0000000000017941 */ /* 0x000fea0003800000 */
.L_x_303:
[----:B------:R-:W-:-:S13]  /*9c40*/  LOP3.LUT P1, RZ, R3, 0xff, RZ, 0xc0, !PT ;  /* 0x000000ff03ff7812 */ /* 0x000fda000782c0ff */
[----:B------:R-:W-:Y:S05]  /*9c50*/  @P1 BRA `(.L_x_307) ;  /* 0xfffffff400181947 */ /* 0x000fea000383ffff */
[----:B------:R-:W-:Y:S05]  /*9c60*/  BSYNC B0 ;  /* 0x0000000000007941 */ /* 0x000fea0003800000 */
.L_x_295:
[----:B------:R-:W-:-:S03]  /*9c70*/  UMOV UR8, 0xffffffff ;  /* 0xffffffff00087882 */ /* 0x000fc60000000000 */
[----:B------:R-:W-:Y:S05]  /*9c80*/  BRA.DIV UR8, `(.L_x_308) ;  /* 0x0000000608647947 */ /* 0x000fea000b800000 */
[----:B------:R-:W-:-:S13]  /*9c90*/  ELECT P6, URZ, PT ;  /* 0x00000000003f782f */ /* 0x000fda00038c0000 */
.L_x_325:
[----:B------:R-:W-:Y:S04]  /*9ca0*/  BSSY B0, `(.L_x_309) ;  /* 0x0000034000007945 */ /* 0x000fe80003800000 */
[----:B------:R-:W-:Y:S05]  /*9cb0*/  @!P6 BRA `(.L_x_310) ;  /* 0x0000000000c8e947 */ /* 0x000fea0003800000 */
[----:B------:R-:W-:-:S04]  /*9cc0*/  LOP3.LUT R16, R16, 0x2, RZ, 0xfc, !PT ;  /* 0x0000000210107812 */ /* 0x000fc800078efcff */
[----:B------:R-:W-:-:S13]  /*9cd0*/  ISETP.NE.AND P0, PT, R16, 0x3, PT ;  /* 0x000000031000780c */ /* 0x000fda0003f05270 */
[----:B------:R-:W-:Y:S05]  /*9ce0*/  @!P0 BRA `(.L_x_311) ;  /* 0x0000000000048947 */ /* 0x000fea0003800000 */
[----:B------:R-:W-:Y:S01]  /*9cf0*/  BPT.TRAP 0x1 ;  /* 0x000000040000795c */ /* 0x000fe20000300000 */
.L_x_311:
[----:B------:R-:W0:Y:S01]  /*9d00*/  S2R R3, SR_CgaCtaId ;  /* 0x0000000000037919 */ /* 0x000e220000008800 */
[----:B------:R-:W-:Y:S02]  /*9d10*/  MOV R2, 0x400 ;  /* 0x0000040000027802 */ /* 0x000fe40000000f00 */
[----:B------:R-:W-:Y:S02]  /*9d20*/  SHF.L.U32 R4, R0, 0x1f, RZ ;  /* 0x0000001f00047819 */ /* 0x000fe400000006ff */
[----:B0-----:R-:W-:-:S05]  /*9d30*/  LEA R2, R3, R2, 0x18 ;  /* 0x0000000203027211 */ /* 0x001fca00078ec0ff */
[----:B------:R-:W-:-:S04]  /*9d40*/  VIADD R2, R2, 0x28 ;  /* 0x0000002802027836 */ /* 0x000fc80000000000 */
[C---:B------:R-:W-:Y:S02]  /*9d50*/  IMAD R9, R7.reuse, 0x8, R2 ;  /* 0x0000000807097824 */ /* 0x040fe400078e0202 */
[----:B------:R-:W-:Y:S02]  /*9d60*/  VIADD R7, R7, 0x1 ;  /* 0x0000000107077836 */ /* 0x000fe40000000000 */
[----:B------:R-:W0:Y:S03]  /*9d70*/  SYNCS.PHASECHK.TRANS64.TRYWAIT P0, [R9+URZ], R4 ;  /* 0x00000004090075a7 */ /* 0x000e26000800017f */
[----:B------:R-:W-:-:S04]  /*9d80*/  ISETP.NE.AND P1, PT, R7, 0x5, PT ;  /* 0x000000050700780c */ /* 0x000fc80003f25270 */
[----:B------:R-:W-:Y:S02]  /*9d90*/  SEL R3, RZ, 0x1, P1 ;  /* 0x00000001ff037807 */ /* 0x000fe40000800000 */
[----:B------:R-:W-:Y:S02]  /*9da0*/  SEL R7, R7, RZ, P1 ;  /* 0x000000ff07077207 */ /* 0x000fe40000800000 */
[----:B------:R-:W-:-:S03]  /*9db0*/  LOP3.LUT R6, R0, R3, RZ, 0x3c, !PT ;  /* 0x0000000300067212 */ /* 0x000fc600078e3cff */
[----:B------:R-:W-:Y:S01]  /*9dc0*/  IMAD R8, R7, 0x8, R2 ;  /* 0x0000000807087824 */ /* 0x000fe200078e0202 */
[----:B------:R-:W-:Y:S01]  /*9dd0*/  SHF.L.U32 R5, R6, 0x1f, RZ ;  /* 0x0000001f06057819 */ /* 0x000fe200000006ff */
[----:B0-----:R-:W-:Y:S06]  /*9de0*/  @!P0 BRA `(.L_x_312) ;  /* 0x00000004002c8947 */ /* 0x001fec0003800000 */
.L_x_326:
[----:B------:R-:W1:Y:S01]  /*9df0*/  SYNCS.PHASECHK.TRANS64.TRYWAIT P0, [R8+URZ], R5 ;  /* 0x00000005080075a7 */ /* 0x000e62000800017f */
[----:B------:R-:W-:-:S05]  /*9e00*/  VIADD R0, R7, 0x1 ;  /* 0x0000000107007836 */ /* 0x000fca0000000000 */
[----:B------:R-:W-:-:S04]  /*9e10*/  ISETP.NE.AND P1, PT, R0, 0x5, PT ;  /* 0x000000050000780c */ /* 0x000fc80003f25270 */
[----:B------:R-:W-:Y:S02]  /*9e20*/  SEL R3, RZ, 0x1, P1 ;  /* 0x00000001ff037807 */ /* 0x000fe40000800000 */
[----:B------:R-:W-:Y:S02]  /*9e30*/  SEL R7, R0, RZ, P1 ;  /* 0x000000ff00077207 */ /* 0x000fe40000800000 */
[----:B------:R-:W-:-:S03]  /*9e40*/  LOP3.LUT R6, R6, R3, RZ, 0x3c, !PT ;  /* 0x0000000306067212 */ /* 0x000fc600078e3cff */
[----:B0-----:R-:W-:Y:S01]  /*9e50*/  IMAD R9, R7, 0x8, R2 ;  /* 0x0000000807097824 */ /* 0x001fe200078e0202 */
[----:B------:R-:W-:Y:S01]  /*9e60*/  SHF.L.U32 R4, R6, 0x1f, RZ ;  /* 0x0000001f06047819 */ /* 0x000fe200000006ff */
[----:B-1----:R-:W-:Y:S06]  /*9e70*/  @!P0 BRA `(.L_x_313) ;  /* 0x00000004001c8947 */ /* 0x002fec0003800000 */
.L_x_327:
[----:B------:R-:W1:Y:S01]  /*9e80*/  SYNCS.PHASECHK.TRANS64.TRYWAIT P0, [R9+URZ], R4 ;  /* 0x00000004090075a7 */ /* 0x000e62000800017f */
[----:B------:R-:W-:-:S05]  /*9e90*/  VIADD R0, R7, 0x1 ;  /* 0x0000000107007836 */ /* 0x000fca0000000000 */
[----:B------:R-:W-:-:S04]  /*9ea0*/  ISETP.NE.AND P1, PT, R0, 0x5, PT ;  /* 0x000000050000780c */ /* 0x000fc80003f25270 */
[----:B------:R-:W-:Y:S02]  /*9eb0*/  SEL R3, RZ, 0x1, P1 ;  /* 0x00000001ff037807 */ /* 0x000fe40000800000 */
[----:B------:R-:W-:Y:S02]  /*9ec0*/  SEL R7, R0, RZ, P1 ;  /* 0x000000ff00077207 */ /* 0x000fe40000800000 */
[----:B------:R-:W-:-:S03]  /*9ed0*/  LOP3.LUT R11, R6, R3, RZ, 0x3c, !PT ;  /* 0x00000003060b7212 */ /* 0x000fc600078e3cff */
[----:B------:R-:W-:Y:S01]  /*9ee0*/  IMAD R6, R7, 0x8, R2 ;  /* 0x0000000807067824 */ /* 0x000fe200078e0202 */
[----:B0-----:R-:W-:Y:S01]  /*9ef0*/  SHF.L.U32 R5, R11, 0x1f, RZ ;  /* 0x0000001f0b057819 */ /* 0x001fe200000006ff */
[----:B-1----:R-:W-:Y:S06]  /*9f00*/  @!P0 BRA `(.L_x_314) ;  /* 0x00000004000c8947 */ /* 0x002fec0003800000 */
.L_x_328:
[----:B------:R-:W1:Y:S01]  /*9f10*/  SYNCS.PHASECHK.TRANS64.TRYWAIT P0, [R6+URZ], R5 ;  /* 0x00000005060075a7 */ /* 0x000e62000800017f */
[----:B------:R-:W-:-:S05]  /*9f20*/  VIADD R0, R7, 0x1 ;  /* 0x0000000107007836 */ /* 0x000fca0000000000 */
[----:B------:R-:W-:-:S04]  /*9f30*/  ISETP.NE.AND P1, PT, R0, 0x5, PT ;  /* 0x000000050000780c */ /* 0x000fc80003f25270 */
[----:B0-----:R-:W-:Y:S02]  /*9f40*/  SEL R4, RZ, 0x1, P1 ;  /* 0x00000001ff047807 */ /* 0x001fe40000800000 */
[----:B------:R-:W-:Y:S02]  /*9f50*/  SEL R3, R0, RZ, P1 ;  /* 0x000000ff00037207 */ /* 0x000fe40000800000 */
[----:B------:R-:W-:Y:S01]  /*9f60*/  LOP3.LUT R0, R11, R4, RZ, 0x3c, !PT ;  /* 0x000000040b007212 */ /* 0x000fe200078e3cff */
[----:B-1----:R-:W-:Y:S06]  /*9f70*/  @!P0 BRA `(.L_x_315) ;  /* 0x0000000400048947 */ /* 0x002fec0003800000 */
.L_x_329:
[----:B------:R-:W-:Y:S01]  /*9f80*/  IMAD R3, R3, 0x8, R2 ;  /* 0x0000000803037824 */ /* 0x000fe200078e0202 */
[----:B------:R-:W-:-:S07]  /*9f90*/  SHF.L.U32 R0, R0, 0x1f, RZ ;  /* 0x0000001f00007819 */ /* 0x000fce00000006ff */
.L_x_316:
[----:B-1----:R1:W2:Y:S02]  /*9fa0*/  SYNCS.PHASECHK.TRANS64.TRYWAIT P0, [R3+URZ], R0 ;  /* 0x00000000030075a7 */ /* 0x0022a4000800017f */
[----:B--2---:R-:W-:Y:S05]  /*9fb0*/  @!P0 NANOSLEEP.SYNCS 0x989680 ;  /* 0x009896800000895d */ /* 0x004fea0003900000 */
[----:B------:R-:W2:Y:S02]  /*9fc0*/  @!P0 SYNCS.PHASECHK.TRANS64 P0, [R3+URZ], R0 ;  /* 0x00000000030085a7 */ /* 0x000ea4000800007f */
[----:B--2---:R-:W-:Y:S05]  /*9fd0*/  @!P0 BRA `(.L_x_316) ;  /* 0xfffffffc00f08947 */ /* 0x004fea000383ffff */
.L_x_310:
[----:B------:R-:W-:Y:S05]  /*9fe0*/  BSYNC B0 ;  /* 0x0000000000007941 */ /* 0x000fea0003800000 */
.L_x_309:
[----:B------:R-:W-:Y:S05]  /*9ff0*/  EXIT ;  /* 0x000000000000794d */ /* 0x000fea0003800000 */
.L_x_19:
[----:B-1----:R1:W2:Y:S02]  /*a000*/  SYNCS.PHASECHK.TRANS64.TRYWAIT P0, [R161+URZ], R0 ;  /* 0x00000000a10075a7 */ /* 0x0022a4000800017f */
[----:B--2---:R-:W-:Y:S05]  /*a010*/  @!P0 NANOSLEEP.SYNCS 0x989680 ;  /* 0x009896800000895d */ /* 0x004fea0003900000 */
[----:B------:R-:W2:Y:S02]  /*a020*/  @!P0 SYNCS.PHASECHK.TRANS64 P0, [R161+URZ], R0 ;  /* 0x00000000a10085a7 */ /* 0x000ea4000800007f */
[----:B--2---:R-:W-:Y:S05]  /*a030*/  @!P0 BRA `(.L_x_19) ;  /* 0xfffffffc00f08947 */ /* 0x004fea000383ffff */
[----:B------:R-:W-:Y:S05]  /*a040*/  BRA `(.L_x_317) ;  /* 0xffffff7400ac7947 */ /* 0x000fea000383ffff */
.L_x_24:
[----:B--2---:R2:W3:Y:S02]  /*a050*/  SYNCS.PHASECHK.TRANS64.TRYWAIT P1, [R3+URZ], R0 ;  /* 0x00000000030075a7 */ /* 0x0044e4000802017f */
[----:B---3--:R-:W-:Y:S05]  /*a060*/  @!P1 NANOSLEEP.SYNCS 0x989680 ;  /* 0x009896800000995d */ /* 0x008fea0003900000 */
[----:B------:R-:W3:Y:S02]  /*a070*/  @!P1 SYNCS.PHASECHK.TRANS64 P1, [R3+URZ], R0 ;  /* 0x00000000030095a7 */ /* 0x000ee4000802007f */
[----:B---3--:R-:W-:Y:S05]  /*a080*/  @!P1 BRA `(.L_x_24) ;  /* 0xfffffffc00f09947 */ /* 0x008fea000383ffff */
[----:B------:R-:W-:Y:S05]  /*a090*/  BRA `(.L_x_23) ;  /* 0xffffff7800187947 */ /* 0x000fea000383ffff */
.L_x_29:
[----:B--2---:R-:W-:-:S04]  /*a0a0*/  IMAD.U32 R5, RZ, RZ, UR4 ;  /* 0x00000004ff057e24 */ /* 0x004fc8000f8e00ff */
[----:B------:R2:W3:Y:S03]  /*a0b0*/  SYNCS.PHASECHK.TRANS64.TRYWAIT P1, [R5+URZ], R4 ;  /* 0x00000004050075a7 */ /* 0x0004e6000802017f */
[----:B---3--:R-:W-:Y:S05]  /*a0c0*/  @!P1 NANOSLEEP.SYNCS 0x989680 ;  /* 0x009896800000995d */ /* 0x008fea0003900000 */
[----:B------:R-:W3:Y:S02]  /*a0d0*/  @!P1 SYNCS.PHASECHK.TRANS64 P1, [R5+URZ], R4 ;  /* 0x00000004050095a7 */ /* 0x000ee4000802007f */
[----:B---3--:R-:W-:Y:S05]  /*a0e0*/  @!P1 BRA `(.L_x_29) ;  /* 0xfffffffc00ec9947 */ /* 0x008fea000383ffff */
[----:B------:R-:W-:Y:S05]  /*a0f0*/  BRA `(.L_x_28) ;  /* 0xffffff7800f47947 */ /* 0x000fea000383ffff */
.L_x_35:
[----:B-1----:R1:W2:Y:S02]  /*a100*/  SYNCS.PHASECHK.TRANS64.TRYWAIT P0, [R161+URZ+0x10], R0 ;  /* 0x00001000a10075a7 */ /* 0x0022a4000800017f */
[----:B--2---:R-:W-:Y:S05]  /*a110*/  @!P0 NANOSLEEP.SYNCS 0x989680 ;  /* 0x009896800000895d */ /* 0x004fea0003900000 */
[----:B------:R-:W2:Y:S02]  /*a120*/  @!P0 SYNCS.PHASECHK.TRANS64 P0, [R161+URZ+0x10], R0 ;  /* 0x00001000a10085a7 */ /* 0x000ea4000800007f */
[----:B--2---:R-:W-:Y:S05]  /*a130*/  @!P0 BRA `(.L_x_35) ;  /* 0xfffffffc00f08947 */ /* 0x004fea000383ffff */
[----:B------:R-:W-:Y:S05]  /*a140*/  BRA `(.L_x_318) ;  /* 0xffffff80004c7947 */ /* 0x000fea000383ffff */
.L_x_296:
[----:B------:R-:W-:Y:S01]  /*a150*/  BSSY B1, `(.L_x_319) ;  /* 0x0000006000017945 */ /* 0x000fe20003800000 */
[----:B------:R-:W-:-:S07]  /*a160*/  IMAD.MOV.U32 R15, RZ, RZ, -0x1 ;  /* 0xffffffffff0f7424 */ /* 0x000fce00078e00ff */
[----:B-----5:R-:W-:Y:S05]  /*a170*/  WARPSYNC.COLLECTIVE R15, `(.L_x_320) ;  /* 0x000000000f0c7348 */ /* 0x020fea0003c00000 */
[----:B------:R-:W-:Y:S02]  /*a180*/  ELECT P6, UR62, PT ;  /* 0x00000000003e782f */ /* 0x000fe400038c0000 */
[----:B------:R-:W-:Y:S01]  /*a190*/  MOV R14, UR62 ;  /* 0x0000003e000e7c02 */ /* 0x000fe20008000f00 */
[----:B-----5:R-:W-:Y:S10]  /*a1a0*/  ENDCOLLECTIVE ;  /* 0x000000000000791b */ /* 0x020ff40003800000 */
.L_x_320:
[----:B------:R-:W-:Y:S05]  /*a1b0*/  BSYNC B1 ;  /* 0x0000000000017941 */ /* 0x000fea0003800000 */
.L_x_319:
[----:B------:R-:W-:Y:S05]  /*a1c0*/  BRA `(.L_x_321) ;  /* 0xffffffec00c87947 */ /* 0x000fea000383ffff */
.L_x_299:
[----:B0-----:R0:W1:Y:S02]  /*a1d0*/  SYNCS.PHASECHK.TRANS64.TRYWAIT P1, [R10+URZ+0x28], R5 ;  /* 0x000028050a0075a7 */ /* 0x001064000802017f */
[----:B-1----:R-:W-:Y:S05]  /*a1e0*/  @!P1 NANOSLEEP.SYNCS 0x989680 ;  /* 0x009896800000995d */ /* 0x002fea0003900000 */
[----:B------:R-:W1:Y:S02]  /*a1f0*/  @!P1 SYNCS.PHASECHK.TRANS64 P1, [R10+URZ+0x28], R5 ;  /* 0x000028050a0095a7 */ /* 0x000e64000802007f */
[----:B-1----:R-:W-:Y:S05]  /*a200*/  @!P1 BRA `(.L_x_299) ;  /* 0xfffffffc00f09947 */ /* 0x002fea000383ffff */
[----:B------:R-:W-:Y:S05]  /*a210*/  BRA `(.L_x_322) ;  /* 0xfffffff000007947 */ /* 0x000fea000383ffff */
.L_x_308:
[----:B------:R-:W-:Y:S01]  /*a220*/  BSSY B0, `(.L_x_323) ;  /* 0x0000006000007945 */ /* 0x000fe20003800000 */
[----:B------:R-:W-:-:S07]  /*a230*/  IMAD.MOV.U32 R15, RZ, RZ, -0x1 ;  /* 0xffffffffff0f7424 */ /* 0x000fce00078e00ff */
[----:B-----5:R-:W-:Y:S05]  /*a240*/  WARPSYNC.COLLECTIVE R15, `(.L_x_324) ;  /* 0x000000000f0c7348 */ /* 0x020fea0003c00000 */
[----:B------:R-:W-:Y:S02]  /*a250*/  ELECT P6, UR62, PT ;  /* 0x00000000003e782f */ /* 0x000fe400038c0000 */
[----:B------:R-:W-:Y:S01]  /*a260*/  MOV R14, UR62 ;  /* 0x0000003e000e7c02 */ /* 0x000fe20008000f00 */
[----:B-----5:R-:W-:Y:S10]  /*a270*/  ENDCOLLECTIVE ;  /* 0x000000000000791b */ /* 0x020ff40003800000 */
.L_x_324:
[----:B------:R-:W-:Y:S05]  /*a280*/  BSYNC B0 ;  /* 0x0000000000007941 */ /* 0x000fea0003800000 */
.L_x_323:
[----:B------:R-:W-:Y:S05]  /*a290*/  BRA `(.L_x_325) ;  /* 0xfffffff800807947 */ /* 0x000fea000383ffff */
.L_x_312:
[----:B0-----:R0:W1:Y:S02]  /*a2a0*/  SYNCS.PHASECHK.TRANS64.TRYWAIT P0, [R9+URZ], R4 ;  /* 0x00000004090075a7 */ /* 0x001064000800017f */
[----:B-1----:R-:W-:Y:S05]  /*a2b0*/  @!P0 NANOSLEEP.SYNCS 0x989680 ;  /* 0x009896800000895d */ /* 0x002fea0003900000 */
[----:B------:R-:W1:Y:S02]  /*a2c0*/  @!P0 SYNCS.PHASECHK.TRANS64 P0, [R9+URZ], R4 ;  /* 0x00000004090085a7 */ /* 0x000e64000800007f */
[----:B-1----:R-:W-:Y:S05]  /*a2d0*/  @!P0 BRA `(.L_x_312) ;  /* 0xfffffffc00f08947 */ /* 0x002fea000383ffff */
[----:B------:R-:W-:Y:S05]  /*a2e0*/  BRA `(.L_x_326) ;  /* 0xfffffff800c07947 */ /* 0x000fea000383ffff */
.L_x_313:
[----:B0-----:R0:W1:Y:S02]  /*a2f0*/  SYNCS.PHASECHK.TRANS64.TRYWAIT P0, [R8+URZ], R5 ;  /* 0x00000005080075a7 */ /* 0x001064000800017f */
[----:B-1----:R-:W-:Y:S05]  /*a300*/  @!P0 NANOSLEEP.SYNCS 0x989680 ;  /* 0x009896800000895d */ /* 0x002fea0003900000 */
[----:B------:R-:W1:Y:S02]  /*a310*/  @!P0 SYNCS.PHASECHK.TRANS64 P0, [R8+URZ], R5 ;  /* 0x00000005080085a7 */ /* 0x000e64000800007f */
[----:B-1----:R-:W-:Y:S05]  /*a320*/  @!P0 BRA `(.L_x_313) ;  /* 0xfffffffc00f08947 */ /* 0x002fea000383ffff */
[----:B------:R-:W-:Y:S05]  /*a330*/  BRA `(.L_x_327) ;  /* 0xfffffff800d07947 */ /* 0x000fea000383ffff */
.L_x_314:
[----:B0-----:R0:W1:Y:S02]  /*a340*/  SYNCS.PHASECHK.TRANS64.TRYWAIT P0, [R9+URZ], R4 ;  /* 0x00000004090075a7 */ /* 0x001064000800017f */
[----:B-1----:R-:W-:Y:S05]  /*a350*/  @!P0 NANOSLEEP.SYNCS 0x989680 ;  /* 0x009896800000895d */ /* 0x002fea0003900000 */
[----:B------:R-:W1:Y:S02]  /*a360*/  @!P0 SYNCS.PHASECHK.TRANS64 P0, [R9+URZ], R4 ;  /* 0x00000004090085a7 */ /* 0x000e64000800007f */
[----:B-1----:R-:W-:Y:S05]  /*a370*/  @!P0 BRA `(.L_x_314) ;  /* 0xfffffffc00f08947 */ /* 0x002fea000383ffff */
[----:B------:R-:W-:Y:S05]  /*a380*/  BRA `(.L_x_328) ;  /* 0xfffffff800e07947 */ /* 0x000fea000383ffff */
.L_x_315:
[----:B0-----:R0:W1:Y:S02]  /*a390*/  SYNCS.PHASECHK.TRANS64.TRYWAIT P0, [R6+URZ], R5 ;  /* 0x00000005060075a7 */ /* 0x001064000800017f */
[----:B-1----:R-:W-:Y:S05]  /*a3a0*/  @!P0 NANOSLEEP.SYNCS 0x989680 ;  /* 0x009896800000895d */ /* 0x002fea0003900000 */
[----:B------:R-:W1:Y:S02]  /*a3b0*/  @!P0 SYNCS.PHASECHK.TRANS64 P0, [R6+URZ], R5 ;  /* 0x00000005060085a7 */ /* 0x000e64000800007f */
[----:B-1----:R-:W-:Y:S05]  /*a3c0*/  @!P0 BRA `(.L_x_315) ;  /* 0xfffffffc00f08947 */ /* 0x002fea000383ffff */
[----:B------:R-:W-:Y:S05]  /*a3d0*/  BRA `(.L_x_329) ;  /* 0xfffffff800e87947 */ /* 0x000fea000383ffff */
.L_x_330:
[----:B------:R-:W-:-:S00]  /*a3e0*/  BRA `(.L_x_330) ;  /* 0xfffffffc00fc7947 */ /* 0x000fc0000383ffff */
[----:B------:R-:W-:-:S00]  /*a3f0*/  NOP ;  /* 0x0000000000007918 */ /* 0x000fc00000000000 */
        /* <DEDUP_REMOVED lines=8> */
.L_x_331:


//--------------------- .nv.global.init           --------------------------
	.section	.nv.global.init,"aw",@progbits
.nv.global.init:
	.type		$str$22,@object
	.size		$str$22,($str$23 - $str$22)
$str$22:
        /*0000*/ 	.byte	0x6b, 0x5f, 0x74, 0x69, 0x6c, 0x65, 0x5f, 0x63, 0x6f, 0x75, 0x6e, 0x74, 0x20, 0x3e, 0x3d, 0x20
        /*0010*/ 	.byte	0x31, 0x00
	.type		$str$23,@object
	.size		$str$23,(__unnamed_1 - $str$23)
$str$23:
        /*0012*/ 	.byte	0x2f, 0x74, 0x6d, 0x70, 0x2f, 0x63, 0x75, 0x74, 0x6c, 0x61, 0x73, 0x73, 0x5f, 0x73, 0x77, 0x65
        /*0022*/ 	.byte	0x65, 0x70, 0x5f, 0x73, 0x72, 0x63, 0x2f, 0x69, 0x6e, 0x63, 0x6c, 0x75, 0x64, 0x65, 0x2f, 0x63
        /*0032*/ 	.byte	0x75, 0x74, 0x6c, 0x61, 0x73, 0x73, 0x2f, 0x67, 0x65, 0x6d, 0x6d, 0x2f, 0x63, 0x6f, 0x6c, 0x6c
        /*0042*/ 	.byte	0x65, 0x63, 0x74, 0x69, 0x76, 0x65, 0x2f, 0x73, 0x6d, 0x39, 0x30, 0x5f, 0x6d, 0x6d, 0x61, 0x5f
        /*0052*/ 	.byte	0x74, 0x6d, 0x61, 0x5f, 0x67, 0x6d, 0x6d, 0x61, 0x5f, 0x73, 0x73, 0x5f, 0x77, 0x61, 0x72, 0x70
        /*0062*/ 	.byte	0x73, 0x70, 0x65, 0x63, 0x69, 0x61, 0x6c, 0x69, 0x7a, 0x65, 0x64, 0x2e, 0x68, 0x70, 0x70, 0x00
	.type		__unnamed_1,@object
	.size		__unnamed_1,(.L_0 - __unnamed_1)
__unnamed_1:
        /*0072*/ 	.byte	0x76, 0x6f, 0x69, 0x64, 0x20, 0x63, 0x75, 0x74, 0x6c, 0x61, 0x73, 0x73, 0x3a, 0x3a, 0x67, 0x65
        /* <DEDUP_REMOVED lines=176> */
        /*0b82*/ 	.byte	0x74, 0x79, 0x5d, 0x00
.L_0:


//--------------------- .nv.shared._ZN7cutlass13device_kernelINS_4gemm6kernel13GemmUniversalIN4cute5tupleIJiiiiEEENS1_10collective13CollectiveMmaINS1_34MainloopSm90TmaGmmaWarpSpecializedILi5ENS5_IJNS4_1CILi2EEESB_NSA_ILi1EEEEEENS1_32KernelTmaWarpSpecializedPingpongEEENS5_IJNSA_ILi64EEENSA_ILi256EEENSA_ILi32EEEEEEfNS5_IJlSC_lEEEfSK_NS4_8TiledMMAINS4_8MMA_AtomIJNS4_4SM904GMMA30MMA_64x256x8_F32TF32TF32_SS_TNILNSO_7ScaleInE1ELSQ_1EEEEEENS4_6LayoutINS5_IJSC_SC_SC_EEENS5_IJNSA_ILi0EEESV_SV_EEEEENS5_IJNS4_10UnderscoreESY_SY_EEEEENS4_23SM90_TMA_LOAD_MULTICASTENS4_14ComposedLayoutINS4_7SwizzleILi3ELi4ELi3EEENS4_18smem_ptr_flag_bitsILi32EEENST_INS5_IJNSA_ILi8EEESI_EEENS5_IJSI_SC_EEEEEEEvNS4_8identityES11_S1B_vS1C_EENS_8epilogue10collective6detail29Sm90TmaWarpSpecializedAdapterINS1F_15DefaultEpilogueIfSK_SK_NS1E_6thread17LinearCombinationIfLi1EffLNS1J_9ScaleType4KindE0ELNS_15FloatRoundStyleE2EfEENS1_15EpilogueDefaultEEEEEvvEEEEvNT_6ParamsE --------------------------
	.section	.nv.shared._ZN7cutlass13device_kernelINS_4gemm6kernel13GemmUniversalIN4cute5tupleIJiiiiEEENS1_10collective13CollectiveMmaINS1_34MainloopSm90TmaGmmaWarpSpecializedILi5ENS5_IJNS4_1CILi2EEESB_NSA_ILi1EEEEEENS1_32KernelTmaWarpSpecializedPingpongEEENS5_IJNSA_ILi64EEENSA_ILi256EEENSA_ILi32EEEEEEfNS5_IJlSC_lEEEfSK_NS4_8TiledMMAINS4_8MMA_AtomIJNS4_4SM904GMMA30MMA_64x256x8_F32TF32TF32_SS_TNILNSO_7ScaleInE1ELSQ_1EEEEEENS4_6LayoutINS5_IJSC_SC_SC_EEENS5_IJNSA_ILi0EEESV_SV_EEEEENS5_IJNS4_10UnderscoreESY_SY_EEEEENS4_23SM90_TMA_LOAD_MULTICASTENS4_14ComposedLayoutINS4_7SwizzleILi3ELi4ELi3EEENS4_18smem_ptr_flag_bitsILi32EEENST_INS5_IJNSA_ILi8EEESI_EEENS5_IJSI_SC_EEEEEEEvNS4_8identityES11_S1B_vS1C_EENS_8epilogue10collective6detail29Sm90TmaWarpSpecializedAdapterINS1F_15DefaultEpilogueIfSK_SK_NS1E_6thread17LinearCombinationIfLi1EffLNS1J_9ScaleType4KindE0ELNS_15FloatRoundStyleE2EfEENS1_15EpilogueDefaultEEEEEvvEEEEvNT_6ParamsE,"aw",@nobits
	.sectionflags	@""
	.align	16
	.zero		1024


//--------------------- .nv.shared.reserved.0     --------------------------
	.section	.nv.shared.reserved.0,"aw",@nobits
	.weak		__nv_reservedSMEM_offset_0_alias
	.size		__nv_reservedSMEM_offset_0_alias, 0, 0
	.other		__nv_reservedSMEM_offset_0_alias,@"STO_CUDA_RESERVED_SHARED STV_DEFAULT"
__nv_reservedSMEM_offset_0_alias:
	.zero		0


//--------------------- .nv.global                --------------------------
	.section	.nv.global,"aw",@nobits
.nv.global:
	.type		_ZN40_INTERNAL_a61f708a_4_k_cu_6ccd4903_249614cute1_E,@object
	.size		_ZN40_INTERNAL_a61f708a_4_k_cu_6ccd4903_249614cute1_E,(_ZN40_INTERNAL_a61f708a_4_k_cu_6ccd4903_249614cuda3std3__45__cpo6cbeginE - _ZN40_INTERNAL_a61f708a_4_k_cu_6ccd4903_249614cute1_E)
_ZN40_INTERNAL_a61f708a_4_k_cu_6ccd4903_249614cute1_E:
	.zero		1
	.type		_ZN40_INTERNAL_a61f708a_4_k_cu_6ccd4903_249614cuda3std3__45__cpo6cbeginE,@object
	.size		_ZN40_INTERNAL_a61f708a_4_k_cu_6ccd4903_249614cuda3std3__45__cpo6cbeginE,(_ZN40_INTERNAL_a61f708a_4_k_cu_6ccd4903_249614cuda3std3__48in_placeE - _ZN40_INTERNAL_a61f708a_4_k_cu_6ccd4903_249614cuda3std3__45__cpo6cbeginE)
_ZN40_INTERNAL_a61f708a_4_k_cu_6ccd4903_249614cuda3std3__45__cpo6cbeginE:
	.zero		1
	.type		_ZN40_INTERNAL_a61f708a_4_k_cu_6ccd4903_249614cuda3std3__48in_placeE,@object
	.size		_ZN40_INTERNAL_a61f708a_4_k_cu_6ccd4903_249614cuda3std3__48in_placeE,(_ZN40_INTERNAL_a61f708a_4_k_cu_6ccd4903_249614cuda3std6ranges3__45__cpo9iter_moveE - _ZN40_INTERNAL_a61f708a_4_k_cu_6ccd4903_249614cuda3std3__48in_placeE)
_ZN40_INTERNAL_a61f708a_4_k_cu_6ccd4903_249614cuda3std3__48in_placeE:
	.zero		1
	.type		_ZN40_INTERNAL_a61f708a_4_k_cu_6ccd4903_249614cuda3std6ranges3__45__cpo9iter_moveE,@object
	.size		_ZN40_INTERNAL_a61f708a_4_k_cu_6ccd4903_249614cuda3std6ranges3__45__cpo9iter_moveE,(_ZN40_INTERNAL_a61f708a_4_k_cu_6ccd4903_249614cuda3std3__45__cpo5beginE - _ZN40_INTERNAL_a61f708a_4_k_cu_6ccd4903_249614cuda3std6ranges3__45__cpo9iter_moveE)
_ZN40_INTERNAL_a61f708a_4_k_cu_6ccd4903_249614cuda3std6ranges3__45__cpo9iter_moveE:
	.zero		1
	.type		_ZN40_INTERNAL_a61f708a_4_k_cu_6ccd4903_249614cuda3std3__45__cpo5beginE,@object
	.size		_ZN40_INTERNAL_a61f708a_4_k_cu_6ccd4903_249614cuda3std3__45__cpo5beginE,(_ZN40_INTERNAL_a61f708a_4_k_cu_6ccd4903_249614cuda3std3__442_GLOBAL__N__a61f708a_4_k_cu_6ccd4903_249616ignoreE - _ZN40_INTERNAL_a61f708a_4_k_cu_6ccd4903_249614cuda3std3__45__cpo5beginE)
_ZN40_INTERNAL_a61f708a_4_k_cu_6ccd4903_249614cuda3std3__45__cpo5beginE:
	.zero		1
	.type		_ZN40_INTERNAL_a61f708a_4_k_cu_6ccd4903_249614cuda3std3__442_GLOBAL__N__a61f708a_4_k_cu_6ccd4903_249616ignoreE,@object
	.size		_ZN40_INTERNAL_a61f708a_4_k_cu_6ccd4903_249614cuda3std3__442_GLOBAL__N__a61f708a_4_k_cu_6ccd4903_249616ignoreE,(_ZN40_INTERNAL_a61f708a_4_k_cu_6ccd4903_249614cute7productE - _ZN40_INTERNAL_a61f708a_4_k_cu_6ccd4903_249614cuda3std3__442_GLOBAL__N__a61f708a_4_k_cu_6ccd4903_249616ignoreE)
_ZN40_INTERNAL_a61f708a_4_k_cu_6ccd4903_249614cuda3std3__442_GLOBAL__N__a61f708a_4_k_cu_6ccd4903_249616ignoreE:
	.zero		1
	.type		_ZN40_INTERNAL_a61f708a_4_k_cu_6ccd4903_249614cute7productE,@object
	.size		_ZN40_INTERNAL_a61f708a_4_k_cu_6ccd4903_249614cute7productE,(_ZN40_INTERNAL_a61f708a_4_k_cu_6ccd4903_249614cuda3std3__45__cpo3endE - _ZN40_INTERNAL_a61f708a_4_k_cu_6ccd4903_249614cute7productE)
_ZN40_INTERNAL_a61f708a_4_k_cu_6ccd4903_249614cute7productE:
	.zero		1
	.type		_ZN40_INTERNAL_a61f708a_4_k_cu_6ccd4903_249614cuda3std3__45__cpo3endE,@object
	.size		_ZN40_INTERNAL_a61f708a_4_k_cu_6ccd4903_249614cuda3std3__45__cpo3endE,(_ZN40_INTERNAL_a61f708a_4_k_cu_6ccd4903_249614cuda3std3__419piecewise_constructE - _ZN40_INTERNAL_a61f708a_4_k_cu_6ccd4903_249614cuda3std3__45__cpo3endE)
_ZN40_INTERNAL_a61f708a_4_k_cu_6ccd4903_249614cuda3std3__45__cpo3endE:
	.zero		1
	.type		_ZN40_INTERNAL_a61f708a_4_k_cu_6ccd4903_249614cuda3std3__419piecewise_constructE,@object
	.size		_ZN40_INTERNAL_a61f708a_4_k_cu_6ccd4903_249614cuda3std3__419piecewise_constructE,(_ZN40_INTERNAL_a61f708a_4_k_cu_6ccd4903_249614cuda3std3__45__cpo4cendE - _ZN40_INTERNAL_a61f708a_4_k_cu_6ccd4903_249614cuda3std3__419piecewise_constructE)
_ZN40_INTERNAL_a61f708a_4_k_cu_6ccd4903_249614cuda3std3__419piecewise_constructE:
	.zero		1
	.type		_ZN40_INTERNAL_a61f708a_4_k_cu_6ccd4903_249614cuda3std3__45__cpo4cendE,@object
	.size		_ZN40_INTERNAL_a61f708a_4_k_cu_6ccd4903_249614cuda3std3__45__cpo4cendE,(_ZN40_INTERNAL_a61f708a_4_k_cu_6ccd4903_249614cuda3std6ranges3__45__cpo4swapE - _ZN40_INTERNAL_a61f708a_4_k_cu_6ccd4903_249614cuda3std3__45__cpo4cendE)
_ZN40_INTERNAL_a61f708a_4_k_cu_6ccd4903_249614cuda3std3__45__cpo4cendE:
	.zero		1
	.type		_ZN40_INTERNAL_a61f708a_4_k_cu_6ccd4903_249614cuda3std6ranges3__45__cpo4swapE,@object
	.size		_ZN40_INTERNAL_a61f708a_4_k_cu_6ccd4903_249614cuda3std6ranges3__45__cpo4swapE,(.L_8 - _ZN40_INTERNAL_a61f708a_4_k_cu_6ccd4903_249614cuda3std6ranges3__45__cpo4swapE)
_ZN40_INTERNAL_a61f708a_4_k_cu_6ccd4903_249614cuda3std6ranges3__45__cpo4swapE:
	.zero		1
.L_8:


//--------------------- .nv.constant0._ZN7cutlass13device_kernelINS_4gemm6kernel13GemmUniversalIN4cute5tupleIJiiiiEEENS1_10collective13CollectiveMmaINS1_34MainloopSm90TmaGmmaWarpSpecializedILi5ENS5_IJNS4_1CILi2EEESB_NSA_ILi1EEEEEENS1_32KernelTmaWarpSpecializedPingpongEEENS5_IJNSA_ILi64EEENSA_ILi256EEENSA_ILi32EEEEEEfNS5_IJlSC_lEEEfSK_NS4_8TiledMMAINS4_8MMA_AtomIJNS4_4SM904GMMA30MMA_64x256x8_F32TF32TF32_SS_TNILNSO_7ScaleInE1ELSQ_1EEEEEENS4_6LayoutINS5_IJSC_SC_SC_EEENS5_IJNSA_ILi0EEESV_SV_EEEEENS5_IJNS4_10UnderscoreESY_SY_EEEEENS4_23SM90_TMA_LOAD_MULTICASTENS4_14ComposedLayoutINS4_7SwizzleILi3ELi4ELi3EEENS4_18smem_ptr_flag_bitsILi32EEENST_INS5_IJNSA_ILi8EEESI_EEENS5_IJSI_SC_EEEEEEEvNS4_8identityES11_S1B_vS1C_EENS_8epilogue10collective6detail29Sm90TmaWarpSpecializedAdapterINS1F_15DefaultEpilogueIfSK_SK_NS1E_6thread17LinearCombinationIfLi1EffLNS1J_9ScaleType4KindE0ELNS_15FloatRoundStyleE2EfEENS1_15EpilogueDefaultEEEEEvvEEEEvNT_6ParamsE --------------------------
	.section	.nv.constant0._ZN7cutlass13device_kernelINS_4gemm6kernel13GemmUniversalIN4cute5tupleIJiiiiEEENS1_10collective13CollectiveMmaINS1_34MainloopSm90TmaGmmaWarpSpecializedILi5ENS5_IJNS4_1CILi2EEESB_NSA_ILi1EEEEEENS1_32KernelTmaWarpSpecializedPingpongEEENS5_IJNSA_ILi64EEENSA_ILi256EEENSA_ILi32EEEEEEfNS5_IJlSC_lEEEfSK_NS4_8TiledMMAINS4_8MMA_AtomIJNS4_4SM904GMMA30MMA_64x256x8_F32TF32TF32_SS_TNILNSO_7ScaleInE1ELSQ_1EEEEEENS4_6LayoutINS5_IJSC_SC_SC_EEENS5_IJNSA_ILi0EEESV_SV_EEEEENS5_IJNS4_10UnderscoreESY_SY_EEEEENS4_23SM90_TMA_LOAD_MULTICASTENS4_14ComposedLayoutINS4_7SwizzleILi3ELi4ELi3EEENS4_18smem_ptr_flag_bitsILi32EEENST_INS5_IJNSA_ILi8EEESI_EEENS5_IJSI_SC_EEEEEEEvNS4_8identityES11_S1B_vS1C_EENS_8epilogue10collective6detail29Sm90TmaWarpSpecializedAdapterINS1F_15DefaultEpilogueIfSK_SK_NS1E_6thread17LinearCombinationIfLi1EffLNS1J_9ScaleType4KindE0ELNS_15FloatRoundStyleE2EfEENS1_15EpilogueDefaultEEEEEvvEEEEvNT_6ParamsE,"a",@progbits
	.sectionflags	@""
	.align	4
.nv.constant0._ZN7cutlass13device_kernelINS_4gemm6kernel13GemmUniversalIN4cute5tupleIJiiiiEEENS1_10collective13CollectiveMmaINS1_34MainloopSm90TmaGmmaWarpSpecializedILi5ENS5_IJNS4_1CILi2EEESB_NSA_ILi1EEEEEENS1_32KernelTmaWarpSpecializedPingpongEEENS5_IJNSA_ILi64EEENSA_ILi256EEENSA_ILi32EEEEEEfNS5_IJlSC_lEEEfSK_NS4_8TiledMMAINS4_8MMA_AtomIJNS4_4SM904GMMA30MMA_64x256x8_F32TF32TF32_SS_TNILNSO_7ScaleInE1ELSQ_1EEEEEENS4_6LayoutINS5_IJSC_SC_SC_EEENS5_IJNSA_ILi0EEESV_SV_EEEEENS5_IJNS4_10UnderscoreESY_SY_EEEEENS4_23SM90_TMA_LOAD_MULTICASTENS4_14ComposedLayoutINS4_7SwizzleILi3ELi4ELi3EEENS4_18smem_ptr_flag_bitsILi32EEENST_INS5_IJNSA_ILi8EEESI_EEENS5_IJSI_SC_EEEEEEEvNS4_8identityES11_S1B_vS1C_EENS_8epilogue10collective6detail29Sm90TmaWarpSpecializedAdapterINS1F_15DefaultEpilogueIfSK_SK_NS1E_6thread17LinearCombinationIfLi1EffLNS1J_9ScaleType4KindE0ELNS_15FloatRoundStyleE2EfEENS1_15EpilogueDefaultEEEEEvvEEEEvNT_6ParamsE:
	.zero		1664


//--------------------- SYMBOLS --------------------------

	.type		.nv.reservedSmem.offset0,@object
	.size		.nv.reservedSmem.offset0,0x4
	.type		__assertfail,@function
